//
// Generated by NVIDIA NVVM Compiler
//
// Compiler Build ID: CL-36424714
// Cuda compilation tools, release 13.0, V13.0.88
// Based on NVVM 20.0.0
//

.version 9.0
.target sm_100
.address_size 64

	// .globl	_Z5sobeliiiPhS_
.extern .func  (.param .b32 func_retval0) vprintf
(
	.param .b64 vprintf_param_0,
	.param .b64 vprintf_param_1
)
;
.global .align 4 .b8 dev_mask[200] = {255, 255, 255, 255, 252, 255, 255, 255, 250, 255, 255, 255, 252, 255, 255, 255, 255, 255, 255, 255, 254, 255, 255, 255, 248, 255, 255, 255, 244, 255, 255, 255, 248, 255, 255, 255, 254, 255, 255, 255, 0, 0, 0, 0, 0, 0, 0, 0, 0, 0, 0, 0, 0, 0, 0, 0, 0, 0, 0, 0, 2, 0, 0, 0, 8, 0, 0, 0, 12, 0, 0, 0, 8, 0, 0, 0, 2, 0, 0, 0, 1, 0, 0, 0, 4, 0, 0, 0, 6, 0, 0, 0, 4, 0, 0, 0, 1, 0, 0, 0, 255, 255, 255, 255, 254, 255, 255, 255, 0, 0, 0, 0, 2, 0, 0, 0, 1, 0, 0, 0, 252, 255, 255, 255, 248, 255, 255, 255, 0, 0, 0, 0, 8, 0, 0, 0, 4, 0, 0, 0, 250, 255, 255, 255, 244, 255, 255, 255, 0, 0, 0, 0, 12, 0, 0, 0, 6, 0, 0, 0, 252, 255, 255, 255, 248, 255, 255, 255, 0, 0, 0, 0, 8, 0, 0, 0, 4, 0, 0, 0, 255, 255, 255, 255, 254, 255, 255, 255, 0, 0, 0, 0, 2, 0, 0, 0, 1};
// _ZZ5sobeliiiPhS_E4mask has been demoted
.global .align 1 .b8 $str[4] = {37, 100, 32};
.global .align 1 .b8 $str$1[2] = {10};

.visible .entry _Z5sobeliiiPhS_(
	.param .u32 _Z5sobeliiiPhS__param_0,
	.param .u32 _Z5sobeliiiPhS__param_1,
	.param .u32 _Z5sobeliiiPhS__param_2,
	.param .u64 .ptr .align 1 _Z5sobeliiiPhS__param_3,
	.param .u64 .ptr .align 1 _Z5sobeliiiPhS__param_4
)
{
	.local .align 8 .b8 	__local_depot0[8];
	.reg .b64 	%SP;
	.reg .b64 	%SPL;
	.reg .pred 	%p<167>;
	.reg .b32 	%r<856>;
	.reg .b64 	%rd<220>;
	.reg .b64 	%fd<612>;
	// demoted variable
	.shared .align 4 .b8 _ZZ5sobeliiiPhS_E4mask[200];
	mov.u64 	%SPL, __local_depot0;
	cvta.local.u64 	%SP, %SPL;
	ld.param.u32 	%r133, [_Z5sobeliiiPhS__param_1];
	mov.u32 	%r135, %ctaid.x;
	mov.u32 	%r136, %ntid.x;
	mov.u32 	%r137, %tid.x;
	mad.lo.s32 	%r1, %r135, %r136, %r137;
	and.b32  	%r138, %r1, 1;
	shr.u32 	%r139, %r1, 1;
	mul.hi.u32 	%r140, %r139, 1717986919;
	shr.u32 	%r141, %r140, 1;
	mul.lo.s32 	%r142, %r141, 5;
	sub.s32 	%r143, %r139, %r142;
	mul.hi.u32 	%r144, %r1, -858993459;
	shr.u32 	%r145, %r144, 3;
	mul.hi.u32 	%r146, %r145, 858993460;
	mul.lo.s32 	%r147, %r146, 5;
	sub.s32 	%r148, %r145, %r147;
	mul.wide.u32 	%rd3, %r138, 100;
	mov.u64 	%rd4, dev_mask;
	add.s64 	%rd5, %rd4, %rd3;
	mul.wide.u32 	%rd6, %r143, 20;
	add.s64 	%rd7, %rd5, %rd6;
	mul.wide.u32 	%rd8, %r148, 4;
	add.s64 	%rd9, %rd7, %rd8;
	ld.global.u32 	%r149, [%rd9];
	mov.u32 	%r150, _ZZ5sobeliiiPhS_E4mask;
	mad.lo.s32 	%r151, %r138, 100, %r150;
	mad.lo.s32 	%r152, %r143, 20, %r151;
	shl.b32 	%r153, %r148, 2;
	add.s32 	%r154, %r152, %r153;
	st.shared.u32 	[%r154], %r149;
	bar.sync 	0;
	setp.ne.s32 	%p5, %r1, %r133;
	@%p5 bra 	$L__BB0_2;
	add.u64 	%rd10, %SP, 0;
	add.u64 	%rd11, %SPL, 0;
	ld.shared.u32 	%r155, [_ZZ5sobeliiiPhS_E4mask];
	st.local.u32 	[%rd11], %r155;
	mov.u64 	%rd12, $str;
	cvta.global.u64 	%rd13, %rd12;
	{ // callseq 0, 0
	.param .b64 param0;
	st.param.b64 	[param0], %rd13;
	.param .b64 param1;
	st.param.b64 	[param1], %rd10;
	.param .b32 retval0;
	call.uni (retval0), 
	vprintf, 
	(
	param0, 
	param1
	);
	ld.param.b32 	%r156, [retval0];
	} // callseq 0
	ld.shared.u32 	%r158, [_ZZ5sobeliiiPhS_E4mask+4];
	st.local.u32 	[%rd11], %r158;
	{ // callseq 1, 0
	.param .b64 param0;
	st.param.b64 	[param0], %rd13;
	.param .b64 param1;
	st.param.b64 	[param1], %rd10;
	.param .b32 retval0;
	call.uni (retval0), 
	vprintf, 
	(
	param0, 
	param1
	);
	ld.param.b32 	%r159, [retval0];
	} // callseq 1
	ld.shared.u32 	%r161, [_ZZ5sobeliiiPhS_E4mask+8];
	st.local.u32 	[%rd11], %r161;
	{ // callseq 2, 0
	.param .b64 param0;
	st.param.b64 	[param0], %rd13;
	.param .b64 param1;
	st.param.b64 	[param1], %rd10;
	.param .b32 retval0;
	call.uni (retval0), 
	vprintf, 
	(
	param0, 
	param1
	);
	ld.param.b32 	%r162, [retval0];
	} // callseq 2
	ld.shared.u32 	%r164, [_ZZ5sobeliiiPhS_E4mask+12];
	st.local.u32 	[%rd11], %r164;
	{ // callseq 3, 0
	.param .b64 param0;
	st.param.b64 	[param0], %rd13;
	.param .b64 param1;
	st.param.b64 	[param1], %rd10;
	.param .b32 retval0;
	call.uni (retval0), 
	vprintf, 
	(
	param0, 
	param1
	);
	ld.param.b32 	%r165, [retval0];
	} // callseq 3
	ld.shared.u32 	%r167, [_ZZ5sobeliiiPhS_E4mask+16];
	st.local.u32 	[%rd11], %r167;
	{ // callseq 4, 0
	.param .b64 param0;
	st.param.b64 	[param0], %rd13;
	.param .b64 param1;
	st.param.b64 	[param1], %rd10;
	.param .b32 retval0;
	call.uni (retval0), 
	vprintf, 
	(
	param0, 
	param1
	);
	ld.param.b32 	%r168, [retval0];
	} // callseq 4
	mov.u64 	%rd14, $str$1;
	cvta.global.u64 	%rd15, %rd14;
	{ // callseq 5, 0
	.param .b64 param0;
	st.param.b64 	[param0], %rd15;
	.param .b64 param1;
	st.param.b64 	[param1], 0;
	.param .b32 retval0;
	call.uni (retval0), 
	vprintf, 
	(
	param0, 
	param1
	);
	ld.param.b32 	%r170, [retval0];
	} // callseq 5
	ld.shared.u32 	%r172, [_ZZ5sobeliiiPhS_E4mask+20];
	st.local.u32 	[%rd11], %r172;
	{ // callseq 6, 0
	.param .b64 param0;
	st.param.b64 	[param0], %rd13;
	.param .b64 param1;
	st.param.b64 	[param1], %rd10;
	.param .b32 retval0;
	call.uni (retval0), 
	vprintf, 
	(
	param0, 
	param1
	);
	ld.param.b32 	%r173, [retval0];
	} // callseq 6
	ld.shared.u32 	%r175, [_ZZ5sobeliiiPhS_E4mask+24];
	st.local.u32 	[%rd11], %r175;
	{ // callseq 7, 0
	.param .b64 param0;
	st.param.b64 	[param0], %rd13;
	.param .b64 param1;
	st.param.b64 	[param1], %rd10;
	.param .b32 retval0;
	call.uni (retval0), 
	vprintf, 
	(
	param0, 
	param1
	);
	ld.param.b32 	%r176, [retval0];
	} // callseq 7
	ld.shared.u32 	%r178, [_ZZ5sobeliiiPhS_E4mask+28];
	st.local.u32 	[%rd11], %r178;
	{ // callseq 8, 0
	.param .b64 param0;
	st.param.b64 	[param0], %rd13;
	.param .b64 param1;
	st.param.b64 	[param1], %rd10;
	.param .b32 retval0;
	call.uni (retval0), 
	vprintf, 
	(
	param0, 
	param1
	);
	ld.param.b32 	%r179, [retval0];
	} // callseq 8
	ld.shared.u32 	%r181, [_ZZ5sobeliiiPhS_E4mask+32];
	st.local.u32 	[%rd11], %r181;
	{ // callseq 9, 0
	.param .b64 param0;
	st.param.b64 	[param0], %rd13;
	.param .b64 param1;
	st.param.b64 	[param1], %rd10;
	.param .b32 retval0;
	call.uni (retval0), 
	vprintf, 
	(
	param0, 
	param1
	);
	ld.param.b32 	%r182, [retval0];
	} // callseq 9
	ld.shared.u32 	%r184, [_ZZ5sobeliiiPhS_E4mask+36];
	st.local.u32 	[%rd11], %r184;
	{ // callseq 10, 0
	.param .b64 param0;
	st.param.b64 	[param0], %rd13;
	.param .b64 param1;
	st.param.b64 	[param1], %rd10;
	.param .b32 retval0;
	call.uni (retval0), 
	vprintf, 
	(
	param0, 
	param1
	);
	ld.param.b32 	%r185, [retval0];
	} // callseq 10
	{ // callseq 11, 0
	.param .b64 param0;
	st.param.b64 	[param0], %rd15;
	.param .b64 param1;
	st.param.b64 	[param1], 0;
	.param .b32 retval0;
	call.uni (retval0), 
	vprintf, 
	(
	param0, 
	param1
	);
	ld.param.b32 	%r187, [retval0];
	} // callseq 11
	ld.shared.u32 	%r189, [_ZZ5sobeliiiPhS_E4mask+40];
	st.local.u32 	[%rd11], %r189;
	{ // callseq 12, 0
	.param .b64 param0;
	st.param.b64 	[param0], %rd13;
	.param .b64 param1;
	st.param.b64 	[param1], %rd10;
	.param .b32 retval0;
	call.uni (retval0), 
	vprintf, 
	(
	param0, 
	param1
	);
	ld.param.b32 	%r190, [retval0];
	} // callseq 12
	ld.shared.u32 	%r192, [_ZZ5sobeliiiPhS_E4mask+44];
	st.local.u32 	[%rd11], %r192;
	{ // callseq 13, 0
	.param .b64 param0;
	st.param.b64 	[param0], %rd13;
	.param .b64 param1;
	st.param.b64 	[param1], %rd10;
	.param .b32 retval0;
	call.uni (retval0), 
	vprintf, 
	(
	param0, 
	param1
	);
	ld.param.b32 	%r193, [retval0];
	} // callseq 13
	ld.shared.u32 	%r195, [_ZZ5sobeliiiPhS_E4mask+48];
	st.local.u32 	[%rd11], %r195;
	{ // callseq 14, 0
	.param .b64 param0;
	st.param.b64 	[param0], %rd13;
	.param .b64 param1;
	st.param.b64 	[param1], %rd10;
	.param .b32 retval0;
	call.uni (retval0), 
	vprintf, 
	(
	param0, 
	param1
	);
	ld.param.b32 	%r196, [retval0];
	} // callseq 14
	ld.shared.u32 	%r198, [_ZZ5sobeliiiPhS_E4mask+52];
	st.local.u32 	[%rd11], %r198;
	{ // callseq 15, 0
	.param .b64 param0;
	st.param.b64 	[param0], %rd13;
	.param .b64 param1;
	st.param.b64 	[param1], %rd10;
	.param .b32 retval0;
	call.uni (retval0), 
	vprintf, 
	(
	param0, 
	param1
	);
	ld.param.b32 	%r199, [retval0];
	} // callseq 15
	ld.shared.u32 	%r201, [_ZZ5sobeliiiPhS_E4mask+56];
	st.local.u32 	[%rd11], %r201;
	{ // callseq 16, 0
	.param .b64 param0;
	st.param.b64 	[param0], %rd13;
	.param .b64 param1;
	st.param.b64 	[param1], %rd10;
	.param .b32 retval0;
	call.uni (retval0), 
	vprintf, 
	(
	param0, 
	param1
	);
	ld.param.b32 	%r202, [retval0];
	} // callseq 16
	{ // callseq 17, 0
	.param .b64 param0;
	st.param.b64 	[param0], %rd15;
	.param .b64 param1;
	st.param.b64 	[param1], 0;
	.param .b32 retval0;
	call.uni (retval0), 
	vprintf, 
	(
	param0, 
	param1
	);
	ld.param.b32 	%r204, [retval0];
	} // callseq 17
	ld.shared.u32 	%r206, [_ZZ5sobeliiiPhS_E4mask+60];
	st.local.u32 	[%rd11], %r206;
	{ // callseq 18, 0
	.param .b64 param0;
	st.param.b64 	[param0], %rd13;
	.param .b64 param1;
	st.param.b64 	[param1], %rd10;
	.param .b32 retval0;
	call.uni (retval0), 
	vprintf, 
	(
	param0, 
	param1
	);
	ld.param.b32 	%r207, [retval0];
	} // callseq 18
	ld.shared.u32 	%r209, [_ZZ5sobeliiiPhS_E4mask+64];
	st.local.u32 	[%rd11], %r209;
	{ // callseq 19, 0
	.param .b64 param0;
	st.param.b64 	[param0], %rd13;
	.param .b64 param1;
	st.param.b64 	[param1], %rd10;
	.param .b32 retval0;
	call.uni (retval0), 
	vprintf, 
	(
	param0, 
	param1
	);
	ld.param.b32 	%r210, [retval0];
	} // callseq 19
	ld.shared.u32 	%r212, [_ZZ5sobeliiiPhS_E4mask+68];
	st.local.u32 	[%rd11], %r212;
	{ // callseq 20, 0
	.param .b64 param0;
	st.param.b64 	[param0], %rd13;
	.param .b64 param1;
	st.param.b64 	[param1], %rd10;
	.param .b32 retval0;
	call.uni (retval0), 
	vprintf, 
	(
	param0, 
	param1
	);
	ld.param.b32 	%r213, [retval0];
	} // callseq 20
	ld.shared.u32 	%r215, [_ZZ5sobeliiiPhS_E4mask+72];
	st.local.u32 	[%rd11], %r215;
	{ // callseq 21, 0
	.param .b64 param0;
	st.param.b64 	[param0], %rd13;
	.param .b64 param1;
	st.param.b64 	[param1], %rd10;
	.param .b32 retval0;
	call.uni (retval0), 
	vprintf, 
	(
	param0, 
	param1
	);
	ld.param.b32 	%r216, [retval0];
	} // callseq 21
	ld.shared.u32 	%r218, [_ZZ5sobeliiiPhS_E4mask+76];
	st.local.u32 	[%rd11], %r218;
	{ // callseq 22, 0
	.param .b64 param0;
	st.param.b64 	[param0], %rd13;
	.param .b64 param1;
	st.param.b64 	[param1], %rd10;
	.param .b32 retval0;
	call.uni (retval0), 
	vprintf, 
	(
	param0, 
	param1
	);
	ld.param.b32 	%r219, [retval0];
	} // callseq 22
	{ // callseq 23, 0
	.param .b64 param0;
	st.param.b64 	[param0], %rd15;
	.param .b64 param1;
	st.param.b64 	[param1], 0;
	.param .b32 retval0;
	call.uni (retval0), 
	vprintf, 
	(
	param0, 
	param1
	);
	ld.param.b32 	%r221, [retval0];
	} // callseq 23
	ld.shared.u32 	%r223, [_ZZ5sobeliiiPhS_E4mask+80];
	st.local.u32 	[%rd11], %r223;
	{ // callseq 24, 0
	.param .b64 param0;
	st.param.b64 	[param0], %rd13;
	.param .b64 param1;
	st.param.b64 	[param1], %rd10;
	.param .b32 retval0;
	call.uni (retval0), 
	vprintf, 
	(
	param0, 
	param1
	);
	ld.param.b32 	%r224, [retval0];
	} // callseq 24
	ld.shared.u32 	%r226, [_ZZ5sobeliiiPhS_E4mask+84];
	st.local.u32 	[%rd11], %r226;
	{ // callseq 25, 0
	.param .b64 param0;
	st.param.b64 	[param0], %rd13;
	.param .b64 param1;
	st.param.b64 	[param1], %rd10;
	.param .b32 retval0;
	call.uni (retval0), 
	vprintf, 
	(
	param0, 
	param1
	);
	ld.param.b32 	%r227, [retval0];
	} // callseq 25
	ld.shared.u32 	%r229, [_ZZ5sobeliiiPhS_E4mask+88];
	st.local.u32 	[%rd11], %r229;
	{ // callseq 26, 0
	.param .b64 param0;
	st.param.b64 	[param0], %rd13;
	.param .b64 param1;
	st.param.b64 	[param1], %rd10;
	.param .b32 retval0;
	call.uni (retval0), 
	vprintf, 
	(
	param0, 
	param1
	);
	ld.param.b32 	%r230, [retval0];
	} // callseq 26
	ld.shared.u32 	%r232, [_ZZ5sobeliiiPhS_E4mask+92];
	st.local.u32 	[%rd11], %r232;
	{ // callseq 27, 0
	.param .b64 param0;
	st.param.b64 	[param0], %rd13;
	.param .b64 param1;
	st.param.b64 	[param1], %rd10;
	.param .b32 retval0;
	call.uni (retval0), 
	vprintf, 
	(
	param0, 
	param1
	);
	ld.param.b32 	%r233, [retval0];
	} // callseq 27
	ld.shared.u32 	%r235, [_ZZ5sobeliiiPhS_E4mask+96];
	st.local.u32 	[%rd11], %r235;
	{ // callseq 28, 0
	.param .b64 param0;
	st.param.b64 	[param0], %rd13;
	.param .b64 param1;
	st.param.b64 	[param1], %rd10;
	.param .b32 retval0;
	call.uni (retval0), 
	vprintf, 
	(
	param0, 
	param1
	);
	ld.param.b32 	%r236, [retval0];
	} // callseq 28
	{ // callseq 29, 0
	.param .b64 param0;
	st.param.b64 	[param0], %rd15;
	.param .b64 param1;
	st.param.b64 	[param1], 0;
	.param .b32 retval0;
	call.uni (retval0), 
	vprintf, 
	(
	param0, 
	param1
	);
	ld.param.b32 	%r238, [retval0];
	} // callseq 29
	ld.shared.u32 	%r240, [_ZZ5sobeliiiPhS_E4mask+100];
	st.local.u32 	[%rd11], %r240;
	{ // callseq 30, 0
	.param .b64 param0;
	st.param.b64 	[param0], %rd13;
	.param .b64 param1;
	st.param.b64 	[param1], %rd10;
	.param .b32 retval0;
	call.uni (retval0), 
	vprintf, 
	(
	param0, 
	param1
	);
	ld.param.b32 	%r241, [retval0];
	} // callseq 30
	ld.shared.u32 	%r243, [_ZZ5sobeliiiPhS_E4mask+104];
	st.local.u32 	[%rd11], %r243;
	{ // callseq 31, 0
	.param .b64 param0;
	st.param.b64 	[param0], %rd13;
	.param .b64 param1;
	st.param.b64 	[param1], %rd10;
	.param .b32 retval0;
	call.uni (retval0), 
	vprintf, 
	(
	param0, 
	param1
	);
	ld.param.b32 	%r244, [retval0];
	} // callseq 31
	ld.shared.u32 	%r246, [_ZZ5sobeliiiPhS_E4mask+108];
	st.local.u32 	[%rd11], %r246;
	{ // callseq 32, 0
	.param .b64 param0;
	st.param.b64 	[param0], %rd13;
	.param .b64 param1;
	st.param.b64 	[param1], %rd10;
	.param .b32 retval0;
	call.uni (retval0), 
	vprintf, 
	(
	param0, 
	param1
	);
	ld.param.b32 	%r247, [retval0];
	} // callseq 32
	ld.shared.u32 	%r249, [_ZZ5sobeliiiPhS_E4mask+112];
	st.local.u32 	[%rd11], %r249;
	{ // callseq 33, 0
	.param .b64 param0;
	st.param.b64 	[param0], %rd13;
	.param .b64 param1;
	st.param.b64 	[param1], %rd10;
	.param .b32 retval0;
	call.uni (retval0), 
	vprintf, 
	(
	param0, 
	param1
	);
	ld.param.b32 	%r250, [retval0];
	} // callseq 33
	ld.shared.u32 	%r252, [_ZZ5sobeliiiPhS_E4mask+116];
	st.local.u32 	[%rd11], %r252;
	{ // callseq 34, 0
	.param .b64 param0;
	st.param.b64 	[param0], %rd13;
	.param .b64 param1;
	st.param.b64 	[param1], %rd10;
	.param .b32 retval0;
	call.uni (retval0), 
	vprintf, 
	(
	param0, 
	param1
	);
	ld.param.b32 	%r253, [retval0];
	} // callseq 34
	{ // callseq 35, 0
	.param .b64 param0;
	st.param.b64 	[param0], %rd15;
	.param .b64 param1;
	st.param.b64 	[param1], 0;
	.param .b32 retval0;
	call.uni (retval0), 
	vprintf, 
	(
	param0, 
	param1
	);
	ld.param.b32 	%r255, [retval0];
	} // callseq 35
	ld.shared.u32 	%r257, [_ZZ5sobeliiiPhS_E4mask+120];
	st.local.u32 	[%rd11], %r257;
	{ // callseq 36, 0
	.param .b64 param0;
	st.param.b64 	[param0], %rd13;
	.param .b64 param1;
	st.param.b64 	[param1], %rd10;
	.param .b32 retval0;
	call.uni (retval0), 
	vprintf, 
	(
	param0, 
	param1
	);
	ld.param.b32 	%r258, [retval0];
	} // callseq 36
	ld.shared.u32 	%r260, [_ZZ5sobeliiiPhS_E4mask+124];
	st.local.u32 	[%rd11], %r260;
	{ // callseq 37, 0
	.param .b64 param0;
	st.param.b64 	[param0], %rd13;
	.param .b64 param1;
	st.param.b64 	[param1], %rd10;
	.param .b32 retval0;
	call.uni (retval0), 
	vprintf, 
	(
	param0, 
	param1
	);
	ld.param.b32 	%r261, [retval0];
	} // callseq 37
	ld.shared.u32 	%r263, [_ZZ5sobeliiiPhS_E4mask+128];
	st.local.u32 	[%rd11], %r263;
	{ // callseq 38, 0
	.param .b64 param0;
	st.param.b64 	[param0], %rd13;
	.param .b64 param1;
	st.param.b64 	[param1], %rd10;
	.param .b32 retval0;
	call.uni (retval0), 
	vprintf, 
	(
	param0, 
	param1
	);
	ld.param.b32 	%r264, [retval0];
	} // callseq 38
	ld.shared.u32 	%r266, [_ZZ5sobeliiiPhS_E4mask+132];
	st.local.u32 	[%rd11], %r266;
	{ // callseq 39, 0
	.param .b64 param0;
	st.param.b64 	[param0], %rd13;
	.param .b64 param1;
	st.param.b64 	[param1], %rd10;
	.param .b32 retval0;
	call.uni (retval0), 
	vprintf, 
	(
	param0, 
	param1
	);
	ld.param.b32 	%r267, [retval0];
	} // callseq 39
	ld.shared.u32 	%r269, [_ZZ5sobeliiiPhS_E4mask+136];
	st.local.u32 	[%rd11], %r269;
	{ // callseq 40, 0
	.param .b64 param0;
	st.param.b64 	[param0], %rd13;
	.param .b64 param1;
	st.param.b64 	[param1], %rd10;
	.param .b32 retval0;
	call.uni (retval0), 
	vprintf, 
	(
	param0, 
	param1
	);
	ld.param.b32 	%r270, [retval0];
	} // callseq 40
	{ // callseq 41, 0
	.param .b64 param0;
	st.param.b64 	[param0], %rd15;
	.param .b64 param1;
	st.param.b64 	[param1], 0;
	.param .b32 retval0;
	call.uni (retval0), 
	vprintf, 
	(
	param0, 
	param1
	);
	ld.param.b32 	%r272, [retval0];
	} // callseq 41
	ld.shared.u32 	%r274, [_ZZ5sobeliiiPhS_E4mask+140];
	st.local.u32 	[%rd11], %r274;
	{ // callseq 42, 0
	.param .b64 param0;
	st.param.b64 	[param0], %rd13;
	.param .b64 param1;
	st.param.b64 	[param1], %rd10;
	.param .b32 retval0;
	call.uni (retval0), 
	vprintf, 
	(
	param0, 
	param1
	);
	ld.param.b32 	%r275, [retval0];
	} // callseq 42
	ld.shared.u32 	%r277, [_ZZ5sobeliiiPhS_E4mask+144];
	st.local.u32 	[%rd11], %r277;
	{ // callseq 43, 0
	.param .b64 param0;
	st.param.b64 	[param0], %rd13;
	.param .b64 param1;
	st.param.b64 	[param1], %rd10;
	.param .b32 retval0;
	call.uni (retval0), 
	vprintf, 
	(
	param0, 
	param1
	);
	ld.param.b32 	%r278, [retval0];
	} // callseq 43
	ld.shared.u32 	%r280, [_ZZ5sobeliiiPhS_E4mask+148];
	st.local.u32 	[%rd11], %r280;
	{ // callseq 44, 0
	.param .b64 param0;
	st.param.b64 	[param0], %rd13;
	.param .b64 param1;
	st.param.b64 	[param1], %rd10;
	.param .b32 retval0;
	call.uni (retval0), 
	vprintf, 
	(
	param0, 
	param1
	);
	ld.param.b32 	%r281, [retval0];
	} // callseq 44
	ld.shared.u32 	%r283, [_ZZ5sobeliiiPhS_E4mask+152];
	st.local.u32 	[%rd11], %r283;
	{ // callseq 45, 0
	.param .b64 param0;
	st.param.b64 	[param0], %rd13;
	.param .b64 param1;
	st.param.b64 	[param1], %rd10;
	.param .b32 retval0;
	call.uni (retval0), 
	vprintf, 
	(
	param0, 
	param1
	);
	ld.param.b32 	%r284, [retval0];
	} // callseq 45
	ld.shared.u32 	%r286, [_ZZ5sobeliiiPhS_E4mask+156];
	st.local.u32 	[%rd11], %r286;
	{ // callseq 46, 0
	.param .b64 param0;
	st.param.b64 	[param0], %rd13;
	.param .b64 param1;
	st.param.b64 	[param1], %rd10;
	.param .b32 retval0;
	call.uni (retval0), 
	vprintf, 
	(
	param0, 
	param1
	);
	ld.param.b32 	%r287, [retval0];
	} // callseq 46
	{ // callseq 47, 0
	.param .b64 param0;
	st.param.b64 	[param0], %rd15;
	.param .b64 param1;
	st.param.b64 	[param1], 0;
	.param .b32 retval0;
	call.uni (retval0), 
	vprintf, 
	(
	param0, 
	param1
	);
	ld.param.b32 	%r289, [retval0];
	} // callseq 47
	ld.shared.u32 	%r291, [_ZZ5sobeliiiPhS_E4mask+160];
	st.local.u32 	[%rd11], %r291;
	{ // callseq 48, 0
	.param .b64 param0;
	st.param.b64 	[param0], %rd13;
	.param .b64 param1;
	st.param.b64 	[param1], %rd10;
	.param .b32 retval0;
	call.uni (retval0), 
	vprintf, 
	(
	param0, 
	param1
	);
	ld.param.b32 	%r292, [retval0];
	} // callseq 48
	ld.shared.u32 	%r294, [_ZZ5sobeliiiPhS_E4mask+164];
	st.local.u32 	[%rd11], %r294;
	{ // callseq 49, 0
	.param .b64 param0;
	st.param.b64 	[param0], %rd13;
	.param .b64 param1;
	st.param.b64 	[param1], %rd10;
	.param .b32 retval0;
	call.uni (retval0), 
	vprintf, 
	(
	param0, 
	param1
	);
	ld.param.b32 	%r295, [retval0];
	} // callseq 49
	ld.shared.u32 	%r297, [_ZZ5sobeliiiPhS_E4mask+168];
	st.local.u32 	[%rd11], %r297;
	{ // callseq 50, 0
	.param .b64 param0;
	st.param.b64 	[param0], %rd13;
	.param .b64 param1;
	st.param.b64 	[param1], %rd10;
	.param .b32 retval0;
	call.uni (retval0), 
	vprintf, 
	(
	param0, 
	param1
	);
	ld.param.b32 	%r298, [retval0];
	} // callseq 50
	ld.shared.u32 	%r300, [_ZZ5sobeliiiPhS_E4mask+172];
	st.local.u32 	[%rd11], %r300;
	{ // callseq 51, 0
	.param .b64 param0;
	st.param.b64 	[param0], %rd13;
	.param .b64 param1;
	st.param.b64 	[param1], %rd10;
	.param .b32 retval0;
	call.uni (retval0), 
	vprintf, 
	(
	param0, 
	param1
	);
	ld.param.b32 	%r301, [retval0];
	} // callseq 51
	ld.shared.u32 	%r303, [_ZZ5sobeliiiPhS_E4mask+176];
	st.local.u32 	[%rd11], %r303;
	{ // callseq 52, 0
	.param .b64 param0;
	st.param.b64 	[param0], %rd13;
	.param .b64 param1;
	st.param.b64 	[param1], %rd10;
	.param .b32 retval0;
	call.uni (retval0), 
	vprintf, 
	(
	param0, 
	param1
	);
	ld.param.b32 	%r304, [retval0];
	} // callseq 52
	{ // callseq 53, 0
	.param .b64 param0;
	st.param.b64 	[param0], %rd15;
	.param .b64 param1;
	st.param.b64 	[param1], 0;
	.param .b32 retval0;
	call.uni (retval0), 
	vprintf, 
	(
	param0, 
	param1
	);
	ld.param.b32 	%r306, [retval0];
	} // callseq 53
	ld.shared.u32 	%r308, [_ZZ5sobeliiiPhS_E4mask+180];
	st.local.u32 	[%rd11], %r308;
	{ // callseq 54, 0
	.param .b64 param0;
	st.param.b64 	[param0], %rd13;
	.param .b64 param1;
	st.param.b64 	[param1], %rd10;
	.param .b32 retval0;
	call.uni (retval0), 
	vprintf, 
	(
	param0, 
	param1
	);
	ld.param.b32 	%r309, [retval0];
	} // callseq 54
	ld.shared.u32 	%r311, [_ZZ5sobeliiiPhS_E4mask+184];
	st.local.u32 	[%rd11], %r311;
	{ // callseq 55, 0
	.param .b64 param0;
	st.param.b64 	[param0], %rd13;
	.param .b64 param1;
	st.param.b64 	[param1], %rd10;
	.param .b32 retval0;
	call.uni (retval0), 
	vprintf, 
	(
	param0, 
	param1
	);
	ld.param.b32 	%r312, [retval0];
	} // callseq 55
	ld.shared.u32 	%r314, [_ZZ5sobeliiiPhS_E4mask+188];
	st.local.u32 	[%rd11], %r314;
	{ // callseq 56, 0
	.param .b64 param0;
	st.param.b64 	[param0], %rd13;
	.param .b64 param1;
	st.param.b64 	[param1], %rd10;
	.param .b32 retval0;
	call.uni (retval0), 
	vprintf, 
	(
	param0, 
	param1
	);
	ld.param.b32 	%r315, [retval0];
	} // callseq 56
	ld.shared.u32 	%r317, [_ZZ5sobeliiiPhS_E4mask+192];
	st.local.u32 	[%rd11], %r317;
	{ // callseq 57, 0
	.param .b64 param0;
	st.param.b64 	[param0], %rd13;
	.param .b64 param1;
	st.param.b64 	[param1], %rd10;
	.param .b32 retval0;
	call.uni (retval0), 
	vprintf, 
	(
	param0, 
	param1
	);
	ld.param.b32 	%r318, [retval0];
	} // callseq 57
	ld.shared.u32 	%r320, [_ZZ5sobeliiiPhS_E4mask+196];
	st.local.u32 	[%rd11], %r320;
	{ // callseq 58, 0
	.param .b64 param0;
	st.param.b64 	[param0], %rd13;
	.param .b64 param1;
	st.param.b64 	[param1], %rd10;
	.param .b32 retval0;
	call.uni (retval0), 
	vprintf, 
	(
	param0, 
	param1
	);
	ld.param.b32 	%r321, [retval0];
	} // callseq 58
	{ // callseq 59, 0
	.param .b64 param0;
	st.param.b64 	[param0], %rd15;
	.param .b64 param1;
	st.param.b64 	[param1], 0;
	.param .b32 retval0;
	call.uni (retval0), 
	vprintf, 
	(
	param0, 
	param1
	);
	ld.param.b32 	%r323, [retval0];
	} // callseq 59
$L__BB0_2:
	ld.param.u32 	%r825, [_Z5sobeliiiPhS__param_1];
	ld.param.u32 	%r774, [_Z5sobeliiiPhS__param_0];
	setp.ge.s32 	%p6, %r1, %r825;
	setp.lt.s32 	%p7, %r774, 1;
	or.pred  	%p8, %p6, %p7;
	@%p8 bra 	$L__BB0_105;
	ld.param.u32 	%r827, [_Z5sobeliiiPhS__param_2];
	ld.param.u32 	%r826, [_Z5sobeliiiPhS__param_1];
	ld.param.u32 	%r775, [_Z5sobeliiiPhS__param_0];
	mov.u32 	%r327, %ntid.x;
	mov.u32 	%r328, %tid.x;
	mad.lo.s32 	%r329, %r135, %r327, %r328;
	mul.lo.s32 	%r330, %r775, %r329;
	add.s32 	%r331, %r329, -2;
	setp.gt.s32 	%p9, %r329, 1;
	setp.lt.s32 	%p10, %r331, %r826;
	and.pred  	%p1, %p9, %p10;
	mul.lo.s32 	%r332, %r775, %r331;
	ld.shared.u32 	%r2, [_ZZ5sobeliiiPhS_E4mask];
	ld.shared.u32 	%r3, [_ZZ5sobeliiiPhS_E4mask+20];
	ld.shared.u32 	%r4, [_ZZ5sobeliiiPhS_E4mask+40];
	ld.shared.u32 	%r5, [_ZZ5sobeliiiPhS_E4mask+60];
	ld.shared.u32 	%r6, [_ZZ5sobeliiiPhS_E4mask+80];
	add.s32 	%r333, %r332, %r775;
	ld.shared.u32 	%r7, [_ZZ5sobeliiiPhS_E4mask+4];
	ld.shared.u32 	%r8, [_ZZ5sobeliiiPhS_E4mask+24];
	ld.shared.u32 	%r9, [_ZZ5sobeliiiPhS_E4mask+44];
	ld.shared.u32 	%r10, [_ZZ5sobeliiiPhS_E4mask+64];
	ld.shared.u32 	%r11, [_ZZ5sobeliiiPhS_E4mask+84];
	ld.shared.u32 	%r12, [_ZZ5sobeliiiPhS_E4mask+8];
	ld.shared.u32 	%r13, [_ZZ5sobeliiiPhS_E4mask+28];
	ld.shared.u32 	%r14, [_ZZ5sobeliiiPhS_E4mask+48];
	ld.shared.u32 	%r15, [_ZZ5sobeliiiPhS_E4mask+68];
	ld.shared.u32 	%r16, [_ZZ5sobeliiiPhS_E4mask+88];
	add.s32 	%r334, %r329, 1;
	setp.gt.s32 	%p11, %r329, -2;
	setp.lt.s32 	%p12, %r334, %r826;
	and.pred  	%p2, %p11, %p12;
	shl.b32 	%r335, %r775, 1;
	add.s32 	%r336, %r333, %r335;
	ld.shared.u32 	%r17, [_ZZ5sobeliiiPhS_E4mask+12];
	ld.shared.u32 	%r18, [_ZZ5sobeliiiPhS_E4mask+32];
	ld.shared.u32 	%r19, [_ZZ5sobeliiiPhS_E4mask+52];
	ld.shared.u32 	%r20, [_ZZ5sobeliiiPhS_E4mask+72];
	ld.shared.u32 	%r21, [_ZZ5sobeliiiPhS_E4mask+92];
	add.s32 	%r337, %r329, 2;
	setp.gt.s32 	%p13, %r329, -3;
	setp.lt.s32 	%p14, %r337, %r826;
	and.pred  	%p3, %p13, %p14;
	add.s32 	%r338, %r336, %r775;
	ld.shared.u32 	%r22, [_ZZ5sobeliiiPhS_E4mask+16];
	ld.shared.u32 	%r23, [_ZZ5sobeliiiPhS_E4mask+36];
	ld.shared.u32 	%r24, [_ZZ5sobeliiiPhS_E4mask+56];
	ld.shared.u32 	%r25, [_ZZ5sobeliiiPhS_E4mask+76];
	ld.shared.u32 	%r26, [_ZZ5sobeliiiPhS_E4mask+96];
	ld.shared.u32 	%r27, [_ZZ5sobeliiiPhS_E4mask+100];
	ld.shared.u32 	%r28, [_ZZ5sobeliiiPhS_E4mask+120];
	ld.shared.u32 	%r29, [_ZZ5sobeliiiPhS_E4mask+140];
	ld.shared.u32 	%r30, [_ZZ5sobeliiiPhS_E4mask+160];
	ld.shared.u32 	%r31, [_ZZ5sobeliiiPhS_E4mask+180];
	ld.shared.u32 	%r32, [_ZZ5sobeliiiPhS_E4mask+104];
	ld.shared.u32 	%r33, [_ZZ5sobeliiiPhS_E4mask+124];
	ld.shared.u32 	%r34, [_ZZ5sobeliiiPhS_E4mask+144];
	ld.shared.u32 	%r35, [_ZZ5sobeliiiPhS_E4mask+164];
	ld.shared.u32 	%r36, [_ZZ5sobeliiiPhS_E4mask+184];
	ld.shared.u32 	%r37, [_ZZ5sobeliiiPhS_E4mask+108];
	ld.shared.u32 	%r38, [_ZZ5sobeliiiPhS_E4mask+128];
	ld.shared.u32 	%r39, [_ZZ5sobeliiiPhS_E4mask+148];
	ld.shared.u32 	%r40, [_ZZ5sobeliiiPhS_E4mask+168];
	ld.shared.u32 	%r41, [_ZZ5sobeliiiPhS_E4mask+188];
	ld.shared.u32 	%r42, [_ZZ5sobeliiiPhS_E4mask+112];
	ld.shared.u32 	%r43, [_ZZ5sobeliiiPhS_E4mask+132];
	ld.shared.u32 	%r44, [_ZZ5sobeliiiPhS_E4mask+152];
	ld.shared.u32 	%r45, [_ZZ5sobeliiiPhS_E4mask+172];
	ld.shared.u32 	%r46, [_ZZ5sobeliiiPhS_E4mask+192];
	ld.shared.u32 	%r47, [_ZZ5sobeliiiPhS_E4mask+116];
	ld.shared.u32 	%r48, [_ZZ5sobeliiiPhS_E4mask+136];
	ld.shared.u32 	%r49, [_ZZ5sobeliiiPhS_E4mask+156];
	ld.shared.u32 	%r50, [_ZZ5sobeliiiPhS_E4mask+176];
	ld.shared.u32 	%r51, [_ZZ5sobeliiiPhS_E4mask+196];
	add.s32 	%r339, %r332, 2;
	mul.lo.s32 	%r854, %r827, %r339;
	add.s32 	%r340, %r333, 2;
	mul.lo.s32 	%r853, %r827, %r340;
	add.s32 	%r341, %r330, 2;
	mul.lo.s32 	%r852, %r827, %r341;
	add.s32 	%r342, %r336, 2;
	mul.lo.s32 	%r851, %r827, %r342;
	add.s32 	%r343, %r338, 2;
	mul.lo.s32 	%r850, %r827, %r343;
	mad.lo.s32 	%r849, %r827, %r332, %r827;
	mad.lo.s32 	%r848, %r827, %r333, %r827;
	mad.lo.s32 	%r847, %r827, %r330, %r827;
	mad.lo.s32 	%r846, %r827, %r336, %r827;
	mad.lo.s32 	%r845, %r827, %r338, %r827;
	neg.s32 	%r844, %r775;
	add.s32 	%r344, %r332, -1;
	mul.lo.s32 	%r843, %r827, %r344;
	add.s32 	%r345, %r333, -1;
	mul.lo.s32 	%r842, %r827, %r345;
	add.s32 	%r346, %r330, -1;
	mul.lo.s32 	%r841, %r827, %r346;
	add.s32 	%r347, %r336, -1;
	mul.lo.s32 	%r840, %r827, %r347;
	add.s32 	%r348, %r338, -1;
	mul.lo.s32 	%r839, %r827, %r348;
	mul.lo.s32 	%r349, %r827, %r775;
	mul.lo.s32 	%r838, %r349, %r337;
	mul.lo.s32 	%r836, %r349, %r329;
	add.s32 	%r837, %r836, %r349;
	add.s32 	%r350, %r329, -1;
	mul.lo.s32 	%r835, %r349, %r350;
	mul.lo.s32 	%r834, %r349, %r331;
	add.s32 	%r351, %r338, -2;
	mul.lo.s32 	%r833, %r827, %r351;
	add.s32 	%r352, %r336, -2;
	mul.lo.s32 	%r832, %r827, %r352;
	add.s32 	%r353, %r330, -2;
	mul.lo.s32 	%r831, %r827, %r353;
	add.s32 	%r354, %r333, -2;
	mul.lo.s32 	%r830, %r827, %r354;
	add.s32 	%r355, %r332, -2;
	mul.lo.s32 	%r829, %r827, %r355;
	mov.b32 	%r855, -2;
	not.pred 	%p16, %p1;
$L__BB0_4:
	ld.param.u32 	%r776, [_Z5sobeliiiPhS__param_0];
	setp.ge.u32 	%p15, %r855, %r776;
	mov.f64 	%fd465, 0d0000000000000000;
	or.pred  	%p17, %p15, %p16;
	mov.f64 	%fd466, %fd465;
	mov.f64 	%fd467, %fd465;
	@%p17 bra 	$L__BB0_6;
	ld.param.u64 	%rd169, [_Z5sobeliiiPhS__param_3];
	cvt.s64.s32 	%rd16, %r829;
	cvta.to.global.u64 	%rd17, %rd169;
	add.s64 	%rd18, %rd17, %rd16;
	ld.global.u8 	%r356, [%rd18+2];
	ld.global.u8 	%r357, [%rd18+1];
	ld.global.u8 	%r358, [%rd18];
	mul.lo.s32 	%r359, %r2, %r356;
	cvt.rn.f64.s32 	%fd465, %r359;
	mul.lo.s32 	%r360, %r2, %r357;
	cvt.rn.f64.s32 	%fd466, %r360;
	mul.lo.s32 	%r361, %r2, %r358;
	cvt.rn.f64.s32 	%fd467, %r361;
$L__BB0_6:
	ld.param.u32 	%r777, [_Z5sobeliiiPhS__param_0];
	add.s32 	%r362, %r855, 1;
	setp.ge.u32 	%p18, %r362, %r777;
	or.pred  	%p20, %p18, %p16;
	@%p20 bra 	$L__BB0_8;
	ld.param.u64 	%rd170, [_Z5sobeliiiPhS__param_3];
	cvt.s64.s32 	%rd19, %r843;
	cvta.to.global.u64 	%rd20, %rd170;
	add.s64 	%rd21, %rd20, %rd19;
	ld.global.u8 	%r363, [%rd21+2];
	ld.global.u8 	%r364, [%rd21+1];
	ld.global.u8 	%r365, [%rd21];
	mul.lo.s32 	%r366, %r3, %r363;
	cvt.rn.f64.s32 	%fd302, %r366;
	add.f64 	%fd465, %fd465, %fd302;
	mul.lo.s32 	%r367, %r3, %r364;
	cvt.rn.f64.s32 	%fd303, %r367;
	add.f64 	%fd466, %fd466, %fd303;
	mul.lo.s32 	%r368, %r3, %r365;
	cvt.rn.f64.s32 	%fd304, %r368;
	add.f64 	%fd467, %fd467, %fd304;
$L__BB0_8:
	ld.param.u32 	%r778, [_Z5sobeliiiPhS__param_0];
	add.s32 	%r369, %r855, 2;
	setp.ge.u32 	%p21, %r369, %r778;
	or.pred  	%p23, %p21, %p16;
	@%p23 bra 	$L__BB0_10;
	ld.param.u64 	%rd171, [_Z5sobeliiiPhS__param_3];
	cvt.s64.s32 	%rd22, %r834;
	cvta.to.global.u64 	%rd23, %rd171;
	add.s64 	%rd24, %rd23, %rd22;
	ld.global.u8 	%r370, [%rd24+2];
	ld.global.u8 	%r371, [%rd24+1];
	ld.global.u8 	%r372, [%rd24];
	mul.lo.s32 	%r373, %r4, %r370;
	cvt.rn.f64.s32 	%fd305, %r373;
	add.f64 	%fd465, %fd465, %fd305;
	mul.lo.s32 	%r374, %r4, %r371;
	cvt.rn.f64.s32 	%fd306, %r374;
	add.f64 	%fd466, %fd466, %fd306;
	mul.lo.s32 	%r375, %r4, %r372;
	cvt.rn.f64.s32 	%fd307, %r375;
	add.f64 	%fd467, %fd467, %fd307;
$L__BB0_10:
	ld.param.u32 	%r779, [_Z5sobeliiiPhS__param_0];
	add.s32 	%r376, %r855, 3;
	setp.ge.u32 	%p24, %r376, %r779;
	or.pred  	%p26, %p24, %p16;
	@%p26 bra 	$L__BB0_12;
	ld.param.u64 	%rd172, [_Z5sobeliiiPhS__param_3];
	cvt.s64.s32 	%rd25, %r849;
	cvta.to.global.u64 	%rd26, %rd172;
	add.s64 	%rd27, %rd26, %rd25;
	ld.global.u8 	%r377, [%rd27+2];
	ld.global.u8 	%r378, [%rd27+1];
	ld.global.u8 	%r379, [%rd27];
	mul.lo.s32 	%r380, %r5, %r377;
	cvt.rn.f64.s32 	%fd308, %r380;
	add.f64 	%fd465, %fd465, %fd308;
	mul.lo.s32 	%r381, %r5, %r378;
	cvt.rn.f64.s32 	%fd309, %r381;
	add.f64 	%fd466, %fd466, %fd309;
	mul.lo.s32 	%r382, %r5, %r379;
	cvt.rn.f64.s32 	%fd310, %r382;
	add.f64 	%fd467, %fd467, %fd310;
$L__BB0_12:
	ld.param.u32 	%r780, [_Z5sobeliiiPhS__param_0];
	add.s32 	%r383, %r855, 4;
	setp.ge.u32 	%p27, %r383, %r780;
	or.pred  	%p29, %p27, %p16;
	@%p29 bra 	$L__BB0_14;
	ld.param.u64 	%rd173, [_Z5sobeliiiPhS__param_3];
	cvt.s64.s32 	%rd28, %r854;
	cvta.to.global.u64 	%rd29, %rd173;
	add.s64 	%rd30, %rd29, %rd28;
	ld.global.u8 	%r384, [%rd30+2];
	ld.global.u8 	%r385, [%rd30+1];
	ld.global.u8 	%r386, [%rd30];
	mul.lo.s32 	%r387, %r6, %r384;
	cvt.rn.f64.s32 	%fd311, %r387;
	add.f64 	%fd465, %fd465, %fd311;
	mul.lo.s32 	%r388, %r6, %r385;
	cvt.rn.f64.s32 	%fd312, %r388;
	add.f64 	%fd466, %fd466, %fd312;
	mul.lo.s32 	%r389, %r6, %r386;
	cvt.rn.f64.s32 	%fd313, %r389;
	add.f64 	%fd467, %fd467, %fd313;
$L__BB0_14:
	ld.param.u32 	%r781, [_Z5sobeliiiPhS__param_0];
	setp.ge.u32 	%p30, %r855, %r781;
	mov.u32 	%r390, %ctaid.x;
	mov.u32 	%r391, %ntid.x;
	mov.u32 	%r392, %tid.x;
	mad.lo.s32 	%r393, %r390, %r391, %r392;
	setp.lt.s32 	%p31, %r393, 1;
	or.pred  	%p32, %p30, %p31;
	@%p32 bra 	$L__BB0_16;
	ld.param.u64 	%rd174, [_Z5sobeliiiPhS__param_3];
	cvt.s64.s32 	%rd31, %r830;
	cvta.to.global.u64 	%rd32, %rd174;
	add.s64 	%rd33, %rd32, %rd31;
	ld.global.u8 	%r394, [%rd33+2];
	ld.global.u8 	%r395, [%rd33+1];
	ld.global.u8 	%r396, [%rd33];
	mul.lo.s32 	%r397, %r7, %r394;
	cvt.rn.f64.s32 	%fd314, %r397;
	add.f64 	%fd465, %fd465, %fd314;
	mul.lo.s32 	%r398, %r7, %r395;
	cvt.rn.f64.s32 	%fd315, %r398;
	add.f64 	%fd466, %fd466, %fd315;
	mul.lo.s32 	%r399, %r7, %r396;
	cvt.rn.f64.s32 	%fd316, %r399;
	add.f64 	%fd467, %fd467, %fd316;
$L__BB0_16:
	ld.param.u32 	%r782, [_Z5sobeliiiPhS__param_0];
	add.s32 	%r400, %r855, 1;
	setp.lt.u32 	%p33, %r400, %r782;
	mov.u32 	%r401, %ctaid.x;
	mov.u32 	%r402, %ntid.x;
	mov.u32 	%r403, %tid.x;
	mad.lo.s32 	%r404, %r401, %r402, %r403;
	setp.gt.s32 	%p34, %r404, 0;
	and.pred  	%p4, %p33, %p34;
	not.pred 	%p35, %p4;
	@%p35 bra 	$L__BB0_18;
	ld.param.u64 	%rd175, [_Z5sobeliiiPhS__param_3];
	cvt.s64.s32 	%rd34, %r842;
	cvta.to.global.u64 	%rd35, %rd175;
	add.s64 	%rd36, %rd35, %rd34;
	ld.global.u8 	%r405, [%rd36+2];
	ld.global.u8 	%r406, [%rd36+1];
	ld.global.u8 	%r407, [%rd36];
	mul.lo.s32 	%r408, %r8, %r405;
	cvt.rn.f64.s32 	%fd317, %r408;
	add.f64 	%fd465, %fd465, %fd317;
	mul.lo.s32 	%r409, %r8, %r406;
	cvt.rn.f64.s32 	%fd318, %r409;
	add.f64 	%fd466, %fd466, %fd318;
	mul.lo.s32 	%r410, %r8, %r407;
	cvt.rn.f64.s32 	%fd319, %r410;
	add.f64 	%fd467, %fd467, %fd319;
$L__BB0_18:
	ld.param.u32 	%r783, [_Z5sobeliiiPhS__param_0];
	add.s32 	%r411, %r855, 2;
	setp.ge.u32 	%p36, %r411, %r783;
	mov.u32 	%r412, %ctaid.x;
	mov.u32 	%r413, %ntid.x;
	mov.u32 	%r414, %tid.x;
	mad.lo.s32 	%r415, %r412, %r413, %r414;
	setp.lt.s32 	%p37, %r415, 1;
	or.pred  	%p38, %p36, %p37;
	@%p38 bra 	$L__BB0_20;
	ld.param.u64 	%rd176, [_Z5sobeliiiPhS__param_3];
	cvt.s64.s32 	%rd37, %r835;
	cvta.to.global.u64 	%rd38, %rd176;
	add.s64 	%rd39, %rd38, %rd37;
	ld.global.u8 	%r416, [%rd39+2];
	ld.global.u8 	%r417, [%rd39+1];
	ld.global.u8 	%r418, [%rd39];
	mul.lo.s32 	%r419, %r9, %r416;
	cvt.rn.f64.s32 	%fd320, %r419;
	add.f64 	%fd465, %fd465, %fd320;
	mul.lo.s32 	%r420, %r9, %r417;
	cvt.rn.f64.s32 	%fd321, %r420;
	add.f64 	%fd466, %fd466, %fd321;
	mul.lo.s32 	%r421, %r9, %r418;
	cvt.rn.f64.s32 	%fd322, %r421;
	add.f64 	%fd467, %fd467, %fd322;
$L__BB0_20:
	ld.param.u32 	%r784, [_Z5sobeliiiPhS__param_0];
	add.s32 	%r422, %r855, 3;
	setp.ge.u32 	%p39, %r422, %r784;
	mov.u32 	%r423, %ctaid.x;
	mov.u32 	%r424, %ntid.x;
	mov.u32 	%r425, %tid.x;
	mad.lo.s32 	%r426, %r423, %r424, %r425;
	setp.lt.s32 	%p40, %r426, 1;
	or.pred  	%p41, %p39, %p40;
	@%p41 bra 	$L__BB0_22;
	ld.param.u64 	%rd177, [_Z5sobeliiiPhS__param_3];
	cvt.s64.s32 	%rd40, %r848;
	cvta.to.global.u64 	%rd41, %rd177;
	add.s64 	%rd42, %rd41, %rd40;
	ld.global.u8 	%r427, [%rd42+2];
	ld.global.u8 	%r428, [%rd42+1];
	ld.global.u8 	%r429, [%rd42];
	mul.lo.s32 	%r430, %r10, %r427;
	cvt.rn.f64.s32 	%fd323, %r430;
	add.f64 	%fd465, %fd465, %fd323;
	mul.lo.s32 	%r431, %r10, %r428;
	cvt.rn.f64.s32 	%fd324, %r431;
	add.f64 	%fd466, %fd466, %fd324;
	mul.lo.s32 	%r432, %r10, %r429;
	cvt.rn.f64.s32 	%fd325, %r432;
	add.f64 	%fd467, %fd467, %fd325;
$L__BB0_22:
	ld.param.u32 	%r785, [_Z5sobeliiiPhS__param_0];
	add.s32 	%r433, %r855, 4;
	setp.ge.u32 	%p42, %r433, %r785;
	mov.u32 	%r434, %ctaid.x;
	mov.u32 	%r435, %ntid.x;
	mov.u32 	%r436, %tid.x;
	mad.lo.s32 	%r437, %r434, %r435, %r436;
	setp.lt.s32 	%p43, %r437, 1;
	or.pred  	%p44, %p42, %p43;
	@%p44 bra 	$L__BB0_24;
	ld.param.u64 	%rd178, [_Z5sobeliiiPhS__param_3];
	cvt.s64.s32 	%rd43, %r853;
	cvta.to.global.u64 	%rd44, %rd178;
	add.s64 	%rd45, %rd44, %rd43;
	ld.global.u8 	%r438, [%rd45+2];
	ld.global.u8 	%r439, [%rd45+1];
	ld.global.u8 	%r440, [%rd45];
	mul.lo.s32 	%r441, %r11, %r438;
	cvt.rn.f64.s32 	%fd326, %r441;
	add.f64 	%fd465, %fd465, %fd326;
	mul.lo.s32 	%r442, %r11, %r439;
	cvt.rn.f64.s32 	%fd327, %r442;
	add.f64 	%fd466, %fd466, %fd327;
	mul.lo.s32 	%r443, %r11, %r440;
	cvt.rn.f64.s32 	%fd328, %r443;
	add.f64 	%fd467, %fd467, %fd328;
$L__BB0_24:
	ld.param.u32 	%r786, [_Z5sobeliiiPhS__param_0];
	setp.ge.u32 	%p45, %r855, %r786;
	mov.u32 	%r444, %ctaid.x;
	mov.u32 	%r445, %ntid.x;
	mov.u32 	%r446, %tid.x;
	mad.lo.s32 	%r447, %r444, %r445, %r446;
	setp.lt.s32 	%p46, %r447, 0;
	or.pred  	%p47, %p45, %p46;
	@%p47 bra 	$L__BB0_26;
	ld.param.u64 	%rd179, [_Z5sobeliiiPhS__param_3];
	cvt.s64.s32 	%rd46, %r831;
	cvta.to.global.u64 	%rd47, %rd179;
	add.s64 	%rd48, %rd47, %rd46;
	ld.global.u8 	%r448, [%rd48+2];
	ld.global.u8 	%r449, [%rd48+1];
	ld.global.u8 	%r450, [%rd48];
	mul.lo.s32 	%r451, %r12, %r448;
	cvt.rn.f64.s32 	%fd329, %r451;
	add.f64 	%fd465, %fd465, %fd329;
	mul.lo.s32 	%r452, %r12, %r449;
	cvt.rn.f64.s32 	%fd330, %r452;
	add.f64 	%fd466, %fd466, %fd330;
	mul.lo.s32 	%r453, %r12, %r450;
	cvt.rn.f64.s32 	%fd331, %r453;
	add.f64 	%fd467, %fd467, %fd331;
$L__BB0_26:
	ld.param.u32 	%r787, [_Z5sobeliiiPhS__param_0];
	add.s32 	%r454, %r855, 1;
	setp.ge.u32 	%p48, %r454, %r787;
	mov.u32 	%r455, %ctaid.x;
	mov.u32 	%r456, %ntid.x;
	mov.u32 	%r457, %tid.x;
	mad.lo.s32 	%r458, %r455, %r456, %r457;
	setp.lt.s32 	%p49, %r458, 0;
	or.pred  	%p50, %p48, %p49;
	@%p50 bra 	$L__BB0_28;
	ld.param.u64 	%rd180, [_Z5sobeliiiPhS__param_3];
	cvt.s64.s32 	%rd49, %r841;
	cvta.to.global.u64 	%rd50, %rd180;
	add.s64 	%rd51, %rd50, %rd49;
	ld.global.u8 	%r459, [%rd51+2];
	ld.global.u8 	%r460, [%rd51+1];
	ld.global.u8 	%r461, [%rd51];
	mul.lo.s32 	%r462, %r13, %r459;
	cvt.rn.f64.s32 	%fd332, %r462;
	add.f64 	%fd465, %fd465, %fd332;
	mul.lo.s32 	%r463, %r13, %r460;
	cvt.rn.f64.s32 	%fd333, %r463;
	add.f64 	%fd466, %fd466, %fd333;
	mul.lo.s32 	%r464, %r13, %r461;
	cvt.rn.f64.s32 	%fd334, %r464;
	add.f64 	%fd467, %fd467, %fd334;
$L__BB0_28:
	ld.param.u32 	%r788, [_Z5sobeliiiPhS__param_0];
	add.s32 	%r465, %r855, 2;
	setp.ge.u32 	%p51, %r465, %r788;
	mov.u32 	%r466, %ctaid.x;
	mov.u32 	%r467, %ntid.x;
	mov.u32 	%r468, %tid.x;
	mad.lo.s32 	%r469, %r466, %r467, %r468;
	setp.lt.s32 	%p52, %r469, 0;
	or.pred  	%p53, %p51, %p52;
	@%p53 bra 	$L__BB0_30;
	ld.param.u64 	%rd181, [_Z5sobeliiiPhS__param_3];
	cvt.s64.s32 	%rd52, %r836;
	cvta.to.global.u64 	%rd53, %rd181;
	add.s64 	%rd54, %rd53, %rd52;
	ld.global.u8 	%r470, [%rd54+2];
	ld.global.u8 	%r471, [%rd54+1];
	ld.global.u8 	%r472, [%rd54];
	mul.lo.s32 	%r473, %r14, %r470;
	cvt.rn.f64.s32 	%fd335, %r473;
	add.f64 	%fd465, %fd465, %fd335;
	mul.lo.s32 	%r474, %r14, %r471;
	cvt.rn.f64.s32 	%fd336, %r474;
	add.f64 	%fd466, %fd466, %fd336;
	mul.lo.s32 	%r475, %r14, %r472;
	cvt.rn.f64.s32 	%fd337, %r475;
	add.f64 	%fd467, %fd467, %fd337;
$L__BB0_30:
	ld.param.u32 	%r789, [_Z5sobeliiiPhS__param_0];
	add.s32 	%r476, %r855, 3;
	setp.ge.u32 	%p54, %r476, %r789;
	mov.u32 	%r477, %ctaid.x;
	mov.u32 	%r478, %ntid.x;
	mov.u32 	%r479, %tid.x;
	mad.lo.s32 	%r480, %r477, %r478, %r479;
	setp.lt.s32 	%p55, %r480, 0;
	or.pred  	%p56, %p54, %p55;
	@%p56 bra 	$L__BB0_32;
	ld.param.u64 	%rd182, [_Z5sobeliiiPhS__param_3];
	cvt.s64.s32 	%rd55, %r847;
	cvta.to.global.u64 	%rd56, %rd182;
	add.s64 	%rd57, %rd56, %rd55;
	ld.global.u8 	%r481, [%rd57+2];
	ld.global.u8 	%r482, [%rd57+1];
	ld.global.u8 	%r483, [%rd57];
	mul.lo.s32 	%r484, %r15, %r481;
	cvt.rn.f64.s32 	%fd338, %r484;
	add.f64 	%fd465, %fd465, %fd338;
	mul.lo.s32 	%r485, %r15, %r482;
	cvt.rn.f64.s32 	%fd339, %r485;
	add.f64 	%fd466, %fd466, %fd339;
	mul.lo.s32 	%r486, %r15, %r483;
	cvt.rn.f64.s32 	%fd340, %r486;
	add.f64 	%fd467, %fd467, %fd340;
$L__BB0_32:
	ld.param.u32 	%r790, [_Z5sobeliiiPhS__param_0];
	add.s32 	%r487, %r855, 4;
	setp.ge.u32 	%p57, %r487, %r790;
	mov.u32 	%r488, %ctaid.x;
	mov.u32 	%r489, %ntid.x;
	mov.u32 	%r490, %tid.x;
	mad.lo.s32 	%r491, %r488, %r489, %r490;
	setp.lt.s32 	%p58, %r491, 0;
	or.pred  	%p59, %p57, %p58;
	@%p59 bra 	$L__BB0_34;
	ld.param.u64 	%rd183, [_Z5sobeliiiPhS__param_3];
	cvt.s64.s32 	%rd58, %r852;
	cvta.to.global.u64 	%rd59, %rd183;
	add.s64 	%rd60, %rd59, %rd58;
	ld.global.u8 	%r492, [%rd60+2];
	ld.global.u8 	%r493, [%rd60+1];
	ld.global.u8 	%r494, [%rd60];
	mul.lo.s32 	%r495, %r16, %r492;
	cvt.rn.f64.s32 	%fd341, %r495;
	add.f64 	%fd465, %fd465, %fd341;
	mul.lo.s32 	%r496, %r16, %r493;
	cvt.rn.f64.s32 	%fd342, %r496;
	add.f64 	%fd466, %fd466, %fd342;
	mul.lo.s32 	%r497, %r16, %r494;
	cvt.rn.f64.s32 	%fd343, %r497;
	add.f64 	%fd467, %fd467, %fd343;
$L__BB0_34:
	ld.param.u32 	%r791, [_Z5sobeliiiPhS__param_0];
	setp.ge.u32 	%p60, %r855, %r791;
	not.pred 	%p61, %p2;
	or.pred  	%p62, %p60, %p61;
	@%p62 bra 	$L__BB0_36;
	ld.param.u64 	%rd184, [_Z5sobeliiiPhS__param_3];
	cvt.s64.s32 	%rd61, %r832;
	cvta.to.global.u64 	%rd62, %rd184;
	add.s64 	%rd63, %rd62, %rd61;
	ld.global.u8 	%r498, [%rd63+2];
	ld.global.u8 	%r499, [%rd63+1];
	ld.global.u8 	%r500, [%rd63];
	mul.lo.s32 	%r501, %r17, %r498;
	cvt.rn.f64.s32 	%fd344, %r501;
	add.f64 	%fd465, %fd465, %fd344;
	mul.lo.s32 	%r502, %r17, %r499;
	cvt.rn.f64.s32 	%fd345, %r502;
	add.f64 	%fd466, %fd466, %fd345;
	mul.lo.s32 	%r503, %r17, %r500;
	cvt.rn.f64.s32 	%fd346, %r503;
	add.f64 	%fd467, %fd467, %fd346;
$L__BB0_36:
	ld.param.u32 	%r792, [_Z5sobeliiiPhS__param_0];
	add.s32 	%r504, %r855, 1;
	setp.ge.u32 	%p63, %r504, %r792;
	or.pred  	%p65, %p63, %p61;
	@%p65 bra 	$L__BB0_38;
	ld.param.u64 	%rd185, [_Z5sobeliiiPhS__param_3];
	cvt.s64.s32 	%rd64, %r840;
	cvta.to.global.u64 	%rd65, %rd185;
	add.s64 	%rd66, %rd65, %rd64;
	ld.global.u8 	%r505, [%rd66+2];
	ld.global.u8 	%r506, [%rd66+1];
	ld.global.u8 	%r507, [%rd66];
	mul.lo.s32 	%r508, %r18, %r505;
	cvt.rn.f64.s32 	%fd347, %r508;
	add.f64 	%fd465, %fd465, %fd347;
	mul.lo.s32 	%r509, %r18, %r506;
	cvt.rn.f64.s32 	%fd348, %r509;
	add.f64 	%fd466, %fd466, %fd348;
	mul.lo.s32 	%r510, %r18, %r507;
	cvt.rn.f64.s32 	%fd349, %r510;
	add.f64 	%fd467, %fd467, %fd349;
$L__BB0_38:
	ld.param.u32 	%r793, [_Z5sobeliiiPhS__param_0];
	add.s32 	%r511, %r855, 2;
	setp.ge.u32 	%p66, %r511, %r793;
	or.pred  	%p68, %p66, %p61;
	@%p68 bra 	$L__BB0_40;
	ld.param.u64 	%rd186, [_Z5sobeliiiPhS__param_3];
	cvt.s64.s32 	%rd67, %r837;
	cvta.to.global.u64 	%rd68, %rd186;
	add.s64 	%rd69, %rd68, %rd67;
	ld.global.u8 	%r512, [%rd69+2];
	ld.global.u8 	%r513, [%rd69+1];
	ld.global.u8 	%r514, [%rd69];
	mul.lo.s32 	%r515, %r19, %r512;
	cvt.rn.f64.s32 	%fd350, %r515;
	add.f64 	%fd465, %fd465, %fd350;
	mul.lo.s32 	%r516, %r19, %r513;
	cvt.rn.f64.s32 	%fd351, %r516;
	add.f64 	%fd466, %fd466, %fd351;
	mul.lo.s32 	%r517, %r19, %r514;
	cvt.rn.f64.s32 	%fd352, %r517;
	add.f64 	%fd467, %fd467, %fd352;
$L__BB0_40:
	ld.param.u32 	%r794, [_Z5sobeliiiPhS__param_0];
	add.s32 	%r518, %r855, 3;
	setp.ge.u32 	%p69, %r518, %r794;
	or.pred  	%p71, %p69, %p61;
	@%p71 bra 	$L__BB0_42;
	ld.param.u64 	%rd187, [_Z5sobeliiiPhS__param_3];
	cvt.s64.s32 	%rd70, %r846;
	cvta.to.global.u64 	%rd71, %rd187;
	add.s64 	%rd72, %rd71, %rd70;
	ld.global.u8 	%r519, [%rd72+2];
	ld.global.u8 	%r520, [%rd72+1];
	ld.global.u8 	%r521, [%rd72];
	mul.lo.s32 	%r522, %r20, %r519;
	cvt.rn.f64.s32 	%fd353, %r522;
	add.f64 	%fd465, %fd465, %fd353;
	mul.lo.s32 	%r523, %r20, %r520;
	cvt.rn.f64.s32 	%fd354, %r523;
	add.f64 	%fd466, %fd466, %fd354;
	mul.lo.s32 	%r524, %r20, %r521;
	cvt.rn.f64.s32 	%fd355, %r524;
	add.f64 	%fd467, %fd467, %fd355;
$L__BB0_42:
	ld.param.u32 	%r795, [_Z5sobeliiiPhS__param_0];
	add.s32 	%r525, %r855, 4;
	setp.ge.u32 	%p72, %r525, %r795;
	or.pred  	%p74, %p72, %p61;
	@%p74 bra 	$L__BB0_44;
	ld.param.u64 	%rd188, [_Z5sobeliiiPhS__param_3];
	cvt.s64.s32 	%rd73, %r851;
	cvta.to.global.u64 	%rd74, %rd188;
	add.s64 	%rd75, %rd74, %rd73;
	ld.global.u8 	%r526, [%rd75+2];
	ld.global.u8 	%r527, [%rd75+1];
	ld.global.u8 	%r528, [%rd75];
	mul.lo.s32 	%r529, %r21, %r526;
	cvt.rn.f64.s32 	%fd356, %r529;
	add.f64 	%fd465, %fd465, %fd356;
	mul.lo.s32 	%r530, %r21, %r527;
	cvt.rn.f64.s32 	%fd357, %r530;
	add.f64 	%fd466, %fd466, %fd357;
	mul.lo.s32 	%r531, %r21, %r528;
	cvt.rn.f64.s32 	%fd358, %r531;
	add.f64 	%fd467, %fd467, %fd358;
$L__BB0_44:
	ld.param.u32 	%r796, [_Z5sobeliiiPhS__param_0];
	setp.ge.u32 	%p75, %r855, %r796;
	not.pred 	%p76, %p3;
	or.pred  	%p77, %p75, %p76;
	@%p77 bra 	$L__BB0_46;
	ld.param.u64 	%rd189, [_Z5sobeliiiPhS__param_3];
	cvt.s64.s32 	%rd76, %r833;
	cvta.to.global.u64 	%rd77, %rd189;
	add.s64 	%rd78, %rd77, %rd76;
	ld.global.u8 	%r532, [%rd78+2];
	ld.global.u8 	%r533, [%rd78+1];
	ld.global.u8 	%r534, [%rd78];
	mul.lo.s32 	%r535, %r22, %r532;
	cvt.rn.f64.s32 	%fd359, %r535;
	add.f64 	%fd465, %fd465, %fd359;
	mul.lo.s32 	%r536, %r22, %r533;
	cvt.rn.f64.s32 	%fd360, %r536;
	add.f64 	%fd466, %fd466, %fd360;
	mul.lo.s32 	%r537, %r22, %r534;
	cvt.rn.f64.s32 	%fd361, %r537;
	add.f64 	%fd467, %fd467, %fd361;
$L__BB0_46:
	ld.param.u32 	%r797, [_Z5sobeliiiPhS__param_0];
	add.s32 	%r538, %r855, 1;
	setp.ge.u32 	%p78, %r538, %r797;
	or.pred  	%p80, %p78, %p76;
	@%p80 bra 	$L__BB0_48;
	ld.param.u64 	%rd190, [_Z5sobeliiiPhS__param_3];
	cvt.s64.s32 	%rd79, %r839;
	cvta.to.global.u64 	%rd80, %rd190;
	add.s64 	%rd81, %rd80, %rd79;
	ld.global.u8 	%r539, [%rd81+2];
	ld.global.u8 	%r540, [%rd81+1];
	ld.global.u8 	%r541, [%rd81];
	mul.lo.s32 	%r542, %r23, %r539;
	cvt.rn.f64.s32 	%fd362, %r542;
	add.f64 	%fd465, %fd465, %fd362;
	mul.lo.s32 	%r543, %r23, %r540;
	cvt.rn.f64.s32 	%fd363, %r543;
	add.f64 	%fd466, %fd466, %fd363;
	mul.lo.s32 	%r544, %r23, %r541;
	cvt.rn.f64.s32 	%fd364, %r544;
	add.f64 	%fd467, %fd467, %fd364;
$L__BB0_48:
	ld.param.u32 	%r798, [_Z5sobeliiiPhS__param_0];
	add.s32 	%r545, %r855, 2;
	setp.ge.u32 	%p81, %r545, %r798;
	or.pred  	%p83, %p81, %p76;
	@%p83 bra 	$L__BB0_50;
	ld.param.u64 	%rd191, [_Z5sobeliiiPhS__param_3];
	cvt.s64.s32 	%rd82, %r838;
	cvta.to.global.u64 	%rd83, %rd191;
	add.s64 	%rd84, %rd83, %rd82;
	ld.global.u8 	%r546, [%rd84+2];
	ld.global.u8 	%r547, [%rd84+1];
	ld.global.u8 	%r548, [%rd84];
	mul.lo.s32 	%r549, %r24, %r546;
	cvt.rn.f64.s32 	%fd365, %r549;
	add.f64 	%fd465, %fd465, %fd365;
	mul.lo.s32 	%r550, %r24, %r547;
	cvt.rn.f64.s32 	%fd366, %r550;
	add.f64 	%fd466, %fd466, %fd366;
	mul.lo.s32 	%r551, %r24, %r548;
	cvt.rn.f64.s32 	%fd367, %r551;
	add.f64 	%fd467, %fd467, %fd367;
$L__BB0_50:
	ld.param.u32 	%r799, [_Z5sobeliiiPhS__param_0];
	add.s32 	%r552, %r855, 3;
	setp.ge.u32 	%p84, %r552, %r799;
	or.pred  	%p86, %p84, %p76;
	@%p86 bra 	$L__BB0_52;
	ld.param.u64 	%rd192, [_Z5sobeliiiPhS__param_3];
	cvt.s64.s32 	%rd85, %r845;
	cvta.to.global.u64 	%rd86, %rd192;
	add.s64 	%rd87, %rd86, %rd85;
	ld.global.u8 	%r553, [%rd87+2];
	ld.global.u8 	%r554, [%rd87+1];
	ld.global.u8 	%r555, [%rd87];
	mul.lo.s32 	%r556, %r25, %r553;
	cvt.rn.f64.s32 	%fd368, %r556;
	add.f64 	%fd465, %fd465, %fd368;
	mul.lo.s32 	%r557, %r25, %r554;
	cvt.rn.f64.s32 	%fd369, %r557;
	add.f64 	%fd466, %fd466, %fd369;
	mul.lo.s32 	%r558, %r25, %r555;
	cvt.rn.f64.s32 	%fd370, %r558;
	add.f64 	%fd467, %fd467, %fd370;
$L__BB0_52:
	ld.param.u32 	%r800, [_Z5sobeliiiPhS__param_0];
	add.s32 	%r559, %r855, 4;
	setp.ge.u32 	%p87, %r559, %r800;
	or.pred  	%p89, %p87, %p76;
	@%p89 bra 	$L__BB0_54;
	ld.param.u64 	%rd193, [_Z5sobeliiiPhS__param_3];
	cvt.s64.s32 	%rd88, %r850;
	cvta.to.global.u64 	%rd89, %rd193;
	add.s64 	%rd90, %rd89, %rd88;
	ld.global.u8 	%r560, [%rd90+2];
	ld.global.u8 	%r561, [%rd90+1];
	ld.global.u8 	%r562, [%rd90];
	mul.lo.s32 	%r563, %r26, %r560;
	cvt.rn.f64.s32 	%fd371, %r563;
	add.f64 	%fd465, %fd465, %fd371;
	mul.lo.s32 	%r564, %r26, %r561;
	cvt.rn.f64.s32 	%fd372, %r564;
	add.f64 	%fd466, %fd466, %fd372;
	mul.lo.s32 	%r565, %r26, %r562;
	cvt.rn.f64.s32 	%fd373, %r565;
	add.f64 	%fd467, %fd467, %fd373;
$L__BB0_54:
	ld.param.u32 	%r801, [_Z5sobeliiiPhS__param_0];
	setp.ge.u32 	%p90, %r855, %r801;
	mov.f64 	%fd540, 0d0000000000000000;
	or.pred  	%p92, %p90, %p16;
	mov.f64 	%fd541, %fd540;
	mov.f64 	%fd542, %fd540;
	@%p92 bra 	$L__BB0_56;
	ld.param.u64 	%rd194, [_Z5sobeliiiPhS__param_3];
	cvt.s64.s32 	%rd91, %r829;
	cvta.to.global.u64 	%rd92, %rd194;
	add.s64 	%rd93, %rd92, %rd91;
	ld.global.u8 	%r566, [%rd93+2];
	ld.global.u8 	%r567, [%rd93+1];
	ld.global.u8 	%r568, [%rd93];
	mul.lo.s32 	%r569, %r27, %r566;
	cvt.rn.f64.s32 	%fd540, %r569;
	mul.lo.s32 	%r570, %r27, %r567;
	cvt.rn.f64.s32 	%fd541, %r570;
	mul.lo.s32 	%r571, %r27, %r568;
	cvt.rn.f64.s32 	%fd542, %r571;
$L__BB0_56:
	ld.param.u32 	%r802, [_Z5sobeliiiPhS__param_0];
	add.s32 	%r572, %r855, 1;
	setp.ge.u32 	%p93, %r572, %r802;
	or.pred  	%p95, %p93, %p16;
	@%p95 bra 	$L__BB0_58;
	ld.param.u64 	%rd195, [_Z5sobeliiiPhS__param_3];
	cvt.s64.s32 	%rd94, %r843;
	cvta.to.global.u64 	%rd95, %rd195;
	add.s64 	%rd96, %rd95, %rd94;
	ld.global.u8 	%r573, [%rd96+2];
	ld.global.u8 	%r574, [%rd96+1];
	ld.global.u8 	%r575, [%rd96];
	mul.lo.s32 	%r576, %r28, %r573;
	cvt.rn.f64.s32 	%fd375, %r576;
	add.f64 	%fd540, %fd540, %fd375;
	mul.lo.s32 	%r577, %r28, %r574;
	cvt.rn.f64.s32 	%fd376, %r577;
	add.f64 	%fd541, %fd541, %fd376;
	mul.lo.s32 	%r578, %r28, %r575;
	cvt.rn.f64.s32 	%fd377, %r578;
	add.f64 	%fd542, %fd542, %fd377;
$L__BB0_58:
	ld.param.u32 	%r803, [_Z5sobeliiiPhS__param_0];
	add.s32 	%r579, %r855, 2;
	setp.ge.u32 	%p96, %r579, %r803;
	or.pred  	%p98, %p96, %p16;
	@%p98 bra 	$L__BB0_60;
	ld.param.u64 	%rd196, [_Z5sobeliiiPhS__param_3];
	cvt.s64.s32 	%rd97, %r834;
	cvta.to.global.u64 	%rd98, %rd196;
	add.s64 	%rd99, %rd98, %rd97;
	ld.global.u8 	%r580, [%rd99+2];
	ld.global.u8 	%r581, [%rd99+1];
	ld.global.u8 	%r582, [%rd99];
	mul.lo.s32 	%r583, %r29, %r580;
	cvt.rn.f64.s32 	%fd378, %r583;
	add.f64 	%fd540, %fd540, %fd378;
	mul.lo.s32 	%r584, %r29, %r581;
	cvt.rn.f64.s32 	%fd379, %r584;
	add.f64 	%fd541, %fd541, %fd379;
	mul.lo.s32 	%r585, %r29, %r582;
	cvt.rn.f64.s32 	%fd380, %r585;
	add.f64 	%fd542, %fd542, %fd380;
$L__BB0_60:
	ld.param.u32 	%r804, [_Z5sobeliiiPhS__param_0];
	add.s32 	%r586, %r855, 3;
	setp.ge.u32 	%p99, %r586, %r804;
	or.pred  	%p101, %p99, %p16;
	@%p101 bra 	$L__BB0_62;
	ld.param.u64 	%rd197, [_Z5sobeliiiPhS__param_3];
	cvt.s64.s32 	%rd100, %r849;
	cvta.to.global.u64 	%rd101, %rd197;
	add.s64 	%rd102, %rd101, %rd100;
	ld.global.u8 	%r587, [%rd102+2];
	ld.global.u8 	%r588, [%rd102+1];
	ld.global.u8 	%r589, [%rd102];
	mul.lo.s32 	%r590, %r30, %r587;
	cvt.rn.f64.s32 	%fd381, %r590;
	add.f64 	%fd540, %fd540, %fd381;
	mul.lo.s32 	%r591, %r30, %r588;
	cvt.rn.f64.s32 	%fd382, %r591;
	add.f64 	%fd541, %fd541, %fd382;
	mul.lo.s32 	%r592, %r30, %r589;
	cvt.rn.f64.s32 	%fd383, %r592;
	add.f64 	%fd542, %fd542, %fd383;
$L__BB0_62:
	ld.param.u32 	%r805, [_Z5sobeliiiPhS__param_0];
	add.s32 	%r593, %r855, 4;
	setp.ge.u32 	%p102, %r593, %r805;
	or.pred  	%p104, %p102, %p16;
	@%p104 bra 	$L__BB0_64;
	ld.param.u64 	%rd198, [_Z5sobeliiiPhS__param_3];
	cvt.s64.s32 	%rd103, %r854;
	cvta.to.global.u64 	%rd104, %rd198;
	add.s64 	%rd105, %rd104, %rd103;
	ld.global.u8 	%r594, [%rd105+2];
	ld.global.u8 	%r595, [%rd105+1];
	ld.global.u8 	%r596, [%rd105];
	mul.lo.s32 	%r597, %r31, %r594;
	cvt.rn.f64.s32 	%fd384, %r597;
	add.f64 	%fd540, %fd540, %fd384;
	mul.lo.s32 	%r598, %r31, %r595;
	cvt.rn.f64.s32 	%fd385, %r598;
	add.f64 	%fd541, %fd541, %fd385;
	mul.lo.s32 	%r599, %r31, %r596;
	cvt.rn.f64.s32 	%fd386, %r599;
	add.f64 	%fd542, %fd542, %fd386;
$L__BB0_64:
	ld.param.u32 	%r806, [_Z5sobeliiiPhS__param_0];
	setp.ge.u32 	%p105, %r855, %r806;
	mov.u32 	%r600, %ctaid.x;
	mov.u32 	%r601, %ntid.x;
	mov.u32 	%r602, %tid.x;
	mad.lo.s32 	%r603, %r600, %r601, %r602;
	setp.lt.s32 	%p106, %r603, 1;
	or.pred  	%p107, %p105, %p106;
	@%p107 bra 	$L__BB0_66;
	ld.param.u64 	%rd199, [_Z5sobeliiiPhS__param_3];
	cvt.s64.s32 	%rd106, %r830;
	cvta.to.global.u64 	%rd107, %rd199;
	add.s64 	%rd108, %rd107, %rd106;
	ld.global.u8 	%r604, [%rd108+2];
	ld.global.u8 	%r605, [%rd108+1];
	ld.global.u8 	%r606, [%rd108];
	mul.lo.s32 	%r607, %r32, %r604;
	cvt.rn.f64.s32 	%fd387, %r607;
	add.f64 	%fd540, %fd540, %fd387;
	mul.lo.s32 	%r608, %r32, %r605;
	cvt.rn.f64.s32 	%fd388, %r608;
	add.f64 	%fd541, %fd541, %fd388;
	mul.lo.s32 	%r609, %r32, %r606;
	cvt.rn.f64.s32 	%fd389, %r609;
	add.f64 	%fd542, %fd542, %fd389;
$L__BB0_66:
	@%p35 bra 	$L__BB0_68;
	ld.param.u64 	%rd200, [_Z5sobeliiiPhS__param_3];
	cvt.s64.s32 	%rd109, %r842;
	cvta.to.global.u64 	%rd110, %rd200;
	add.s64 	%rd111, %rd110, %rd109;
	ld.global.u8 	%r610, [%rd111+2];
	ld.global.u8 	%r611, [%rd111+1];
	ld.global.u8 	%r612, [%rd111];
	mul.lo.s32 	%r613, %r33, %r610;
	cvt.rn.f64.s32 	%fd390, %r613;
	add.f64 	%fd540, %fd540, %fd390;
	mul.lo.s32 	%r614, %r33, %r611;
	cvt.rn.f64.s32 	%fd391, %r614;
	add.f64 	%fd541, %fd541, %fd391;
	mul.lo.s32 	%r615, %r33, %r612;
	cvt.rn.f64.s32 	%fd392, %r615;
	add.f64 	%fd542, %fd542, %fd392;
$L__BB0_68:
	ld.param.u32 	%r807, [_Z5sobeliiiPhS__param_0];
	add.s32 	%r616, %r855, 2;
	setp.ge.u32 	%p109, %r616, %r807;
	mov.u32 	%r617, %ctaid.x;
	mov.u32 	%r618, %ntid.x;
	mov.u32 	%r619, %tid.x;
	mad.lo.s32 	%r620, %r617, %r618, %r619;
	setp.lt.s32 	%p110, %r620, 1;
	or.pred  	%p111, %p109, %p110;
	@%p111 bra 	$L__BB0_70;
	ld.param.u64 	%rd201, [_Z5sobeliiiPhS__param_3];
	cvt.s64.s32 	%rd112, %r835;
	cvta.to.global.u64 	%rd113, %rd201;
	add.s64 	%rd114, %rd113, %rd112;
	ld.global.u8 	%r621, [%rd114+2];
	ld.global.u8 	%r622, [%rd114+1];
	ld.global.u8 	%r623, [%rd114];
	mul.lo.s32 	%r624, %r34, %r621;
	cvt.rn.f64.s32 	%fd393, %r624;
	add.f64 	%fd540, %fd540, %fd393;
	mul.lo.s32 	%r625, %r34, %r622;
	cvt.rn.f64.s32 	%fd394, %r625;
	add.f64 	%fd541, %fd541, %fd394;
	mul.lo.s32 	%r626, %r34, %r623;
	cvt.rn.f64.s32 	%fd395, %r626;
	add.f64 	%fd542, %fd542, %fd395;
$L__BB0_70:
	ld.param.u32 	%r808, [_Z5sobeliiiPhS__param_0];
	add.s32 	%r627, %r855, 3;
	setp.ge.u32 	%p112, %r627, %r808;
	mov.u32 	%r628, %ctaid.x;
	mov.u32 	%r629, %ntid.x;
	mov.u32 	%r630, %tid.x;
	mad.lo.s32 	%r631, %r628, %r629, %r630;
	setp.lt.s32 	%p113, %r631, 1;
	or.pred  	%p114, %p112, %p113;
	@%p114 bra 	$L__BB0_72;
	ld.param.u64 	%rd202, [_Z5sobeliiiPhS__param_3];
	cvt.s64.s32 	%rd115, %r848;
	cvta.to.global.u64 	%rd116, %rd202;
	add.s64 	%rd117, %rd116, %rd115;
	ld.global.u8 	%r632, [%rd117+2];
	ld.global.u8 	%r633, [%rd117+1];
	ld.global.u8 	%r634, [%rd117];
	mul.lo.s32 	%r635, %r35, %r632;
	cvt.rn.f64.s32 	%fd396, %r635;
	add.f64 	%fd540, %fd540, %fd396;
	mul.lo.s32 	%r636, %r35, %r633;
	cvt.rn.f64.s32 	%fd397, %r636;
	add.f64 	%fd541, %fd541, %fd397;
	mul.lo.s32 	%r637, %r35, %r634;
	cvt.rn.f64.s32 	%fd398, %r637;
	add.f64 	%fd542, %fd542, %fd398;
$L__BB0_72:
	ld.param.u32 	%r809, [_Z5sobeliiiPhS__param_0];
	add.s32 	%r638, %r855, 4;
	setp.ge.u32 	%p115, %r638, %r809;
	mov.u32 	%r639, %ctaid.x;
	mov.u32 	%r640, %ntid.x;
	mov.u32 	%r641, %tid.x;
	mad.lo.s32 	%r642, %r639, %r640, %r641;
	setp.lt.s32 	%p116, %r642, 1;
	or.pred  	%p117, %p115, %p116;
	@%p117 bra 	$L__BB0_74;
	ld.param.u64 	%rd203, [_Z5sobeliiiPhS__param_3];
	cvt.s64.s32 	%rd118, %r853;
	cvta.to.global.u64 	%rd119, %rd203;
	add.s64 	%rd120, %rd119, %rd118;
	ld.global.u8 	%r643, [%rd120+2];
	ld.global.u8 	%r644, [%rd120+1];
	ld.global.u8 	%r645, [%rd120];
	mul.lo.s32 	%r646, %r36, %r643;
	cvt.rn.f64.s32 	%fd399, %r646;
	add.f64 	%fd540, %fd540, %fd399;
	mul.lo.s32 	%r647, %r36, %r644;
	cvt.rn.f64.s32 	%fd400, %r647;
	add.f64 	%fd541, %fd541, %fd400;
	mul.lo.s32 	%r648, %r36, %r645;
	cvt.rn.f64.s32 	%fd401, %r648;
	add.f64 	%fd542, %fd542, %fd401;
$L__BB0_74:
	ld.param.u32 	%r810, [_Z5sobeliiiPhS__param_0];
	setp.ge.u32 	%p118, %r855, %r810;
	mov.u32 	%r649, %ctaid.x;
	mov.u32 	%r650, %ntid.x;
	mov.u32 	%r651, %tid.x;
	mad.lo.s32 	%r652, %r649, %r650, %r651;
	setp.lt.s32 	%p119, %r652, 0;
	or.pred  	%p120, %p118, %p119;
	@%p120 bra 	$L__BB0_76;
	ld.param.u64 	%rd204, [_Z5sobeliiiPhS__param_3];
	cvt.s64.s32 	%rd121, %r831;
	cvta.to.global.u64 	%rd122, %rd204;
	add.s64 	%rd123, %rd122, %rd121;
	ld.global.u8 	%r653, [%rd123+2];
	ld.global.u8 	%r654, [%rd123+1];
	ld.global.u8 	%r655, [%rd123];
	mul.lo.s32 	%r656, %r37, %r653;
	cvt.rn.f64.s32 	%fd402, %r656;
	add.f64 	%fd540, %fd540, %fd402;
	mul.lo.s32 	%r657, %r37, %r654;
	cvt.rn.f64.s32 	%fd403, %r657;
	add.f64 	%fd541, %fd541, %fd403;
	mul.lo.s32 	%r658, %r37, %r655;
	cvt.rn.f64.s32 	%fd404, %r658;
	add.f64 	%fd542, %fd542, %fd404;
$L__BB0_76:
	ld.param.u32 	%r811, [_Z5sobeliiiPhS__param_0];
	add.s32 	%r659, %r855, 1;
	setp.ge.u32 	%p121, %r659, %r811;
	mov.u32 	%r660, %ctaid.x;
	mov.u32 	%r661, %ntid.x;
	mov.u32 	%r662, %tid.x;
	mad.lo.s32 	%r663, %r660, %r661, %r662;
	setp.lt.s32 	%p122, %r663, 0;
	or.pred  	%p123, %p121, %p122;
	@%p123 bra 	$L__BB0_78;
	ld.param.u64 	%rd205, [_Z5sobeliiiPhS__param_3];
	cvt.s64.s32 	%rd124, %r841;
	cvta.to.global.u64 	%rd125, %rd205;
	add.s64 	%rd126, %rd125, %rd124;
	ld.global.u8 	%r664, [%rd126+2];
	ld.global.u8 	%r665, [%rd126+1];
	ld.global.u8 	%r666, [%rd126];
	mul.lo.s32 	%r667, %r38, %r664;
	cvt.rn.f64.s32 	%fd405, %r667;
	add.f64 	%fd540, %fd540, %fd405;
	mul.lo.s32 	%r668, %r38, %r665;
	cvt.rn.f64.s32 	%fd406, %r668;
	add.f64 	%fd541, %fd541, %fd406;
	mul.lo.s32 	%r669, %r38, %r666;
	cvt.rn.f64.s32 	%fd407, %r669;
	add.f64 	%fd542, %fd542, %fd407;
$L__BB0_78:
	ld.param.u32 	%r812, [_Z5sobeliiiPhS__param_0];
	add.s32 	%r670, %r855, 2;
	setp.ge.u32 	%p124, %r670, %r812;
	mov.u32 	%r671, %ctaid.x;
	mov.u32 	%r672, %ntid.x;
	mov.u32 	%r673, %tid.x;
	mad.lo.s32 	%r674, %r671, %r672, %r673;
	setp.lt.s32 	%p125, %r674, 0;
	or.pred  	%p126, %p124, %p125;
	@%p126 bra 	$L__BB0_80;
	ld.param.u64 	%rd206, [_Z5sobeliiiPhS__param_3];
	cvt.s64.s32 	%rd127, %r836;
	cvta.to.global.u64 	%rd128, %rd206;
	add.s64 	%rd129, %rd128, %rd127;
	ld.global.u8 	%r675, [%rd129+2];
	ld.global.u8 	%r676, [%rd129+1];
	ld.global.u8 	%r677, [%rd129];
	mul.lo.s32 	%r678, %r39, %r675;
	cvt.rn.f64.s32 	%fd408, %r678;
	add.f64 	%fd540, %fd540, %fd408;
	mul.lo.s32 	%r679, %r39, %r676;
	cvt.rn.f64.s32 	%fd409, %r679;
	add.f64 	%fd541, %fd541, %fd409;
	mul.lo.s32 	%r680, %r39, %r677;
	cvt.rn.f64.s32 	%fd410, %r680;
	add.f64 	%fd542, %fd542, %fd410;
$L__BB0_80:
	ld.param.u32 	%r813, [_Z5sobeliiiPhS__param_0];
	add.s32 	%r681, %r855, 3;
	setp.ge.u32 	%p127, %r681, %r813;
	mov.u32 	%r682, %ctaid.x;
	mov.u32 	%r683, %ntid.x;
	mov.u32 	%r684, %tid.x;
	mad.lo.s32 	%r685, %r682, %r683, %r684;
	setp.lt.s32 	%p128, %r685, 0;
	or.pred  	%p129, %p127, %p128;
	@%p129 bra 	$L__BB0_82;
	ld.param.u64 	%rd207, [_Z5sobeliiiPhS__param_3];
	cvt.s64.s32 	%rd130, %r847;
	cvta.to.global.u64 	%rd131, %rd207;
	add.s64 	%rd132, %rd131, %rd130;
	ld.global.u8 	%r686, [%rd132+2];
	ld.global.u8 	%r687, [%rd132+1];
	ld.global.u8 	%r688, [%rd132];
	mul.lo.s32 	%r689, %r40, %r686;
	cvt.rn.f64.s32 	%fd411, %r689;
	add.f64 	%fd540, %fd540, %fd411;
	mul.lo.s32 	%r690, %r40, %r687;
	cvt.rn.f64.s32 	%fd412, %r690;
	add.f64 	%fd541, %fd541, %fd412;
	mul.lo.s32 	%r691, %r40, %r688;
	cvt.rn.f64.s32 	%fd413, %r691;
	add.f64 	%fd542, %fd542, %fd413;
$L__BB0_82:
	ld.param.u32 	%r814, [_Z5sobeliiiPhS__param_0];
	add.s32 	%r692, %r855, 4;
	setp.ge.u32 	%p130, %r692, %r814;
	mov.u32 	%r693, %ctaid.x;
	mov.u32 	%r694, %ntid.x;
	mov.u32 	%r695, %tid.x;
	mad.lo.s32 	%r696, %r693, %r694, %r695;
	setp.lt.s32 	%p131, %r696, 0;
	or.pred  	%p132, %p130, %p131;
	@%p132 bra 	$L__BB0_84;
	ld.param.u64 	%rd208, [_Z5sobeliiiPhS__param_3];
	cvt.s64.s32 	%rd133, %r852;
	cvta.to.global.u64 	%rd134, %rd208;
	add.s64 	%rd135, %rd134, %rd133;
	ld.global.u8 	%r697, [%rd135+2];
	ld.global.u8 	%r698, [%rd135+1];
	ld.global.u8 	%r699, [%rd135];
	mul.lo.s32 	%r700, %r41, %r697;
	cvt.rn.f64.s32 	%fd414, %r700;
	add.f64 	%fd540, %fd540, %fd414;
	mul.lo.s32 	%r701, %r41, %r698;
	cvt.rn.f64.s32 	%fd415, %r701;
	add.f64 	%fd541, %fd541, %fd415;
	mul.lo.s32 	%r702, %r41, %r699;
	cvt.rn.f64.s32 	%fd416, %r702;
	add.f64 	%fd542, %fd542, %fd416;
$L__BB0_84:
	ld.param.u32 	%r815, [_Z5sobeliiiPhS__param_0];
	setp.ge.u32 	%p133, %r855, %r815;
	or.pred  	%p135, %p133, %p61;
	@%p135 bra 	$L__BB0_86;
	ld.param.u64 	%rd209, [_Z5sobeliiiPhS__param_3];
	cvt.s64.s32 	%rd136, %r832;
	cvta.to.global.u64 	%rd137, %rd209;
	add.s64 	%rd138, %rd137, %rd136;
	ld.global.u8 	%r703, [%rd138+2];
	ld.global.u8 	%r704, [%rd138+1];
	ld.global.u8 	%r705, [%rd138];
	mul.lo.s32 	%r706, %r42, %r703;
	cvt.rn.f64.s32 	%fd417, %r706;
	add.f64 	%fd540, %fd540, %fd417;
	mul.lo.s32 	%r707, %r42, %r704;
	cvt.rn.f64.s32 	%fd418, %r707;
	add.f64 	%fd541, %fd541, %fd418;
	mul.lo.s32 	%r708, %r42, %r705;
	cvt.rn.f64.s32 	%fd419, %r708;
	add.f64 	%fd542, %fd542, %fd419;
$L__BB0_86:
	ld.param.u32 	%r816, [_Z5sobeliiiPhS__param_0];
	add.s32 	%r709, %r855, 1;
	setp.ge.u32 	%p136, %r709, %r816;
	or.pred  	%p138, %p136, %p61;
	@%p138 bra 	$L__BB0_88;
	ld.param.u64 	%rd210, [_Z5sobeliiiPhS__param_3];
	cvt.s64.s32 	%rd139, %r840;
	cvta.to.global.u64 	%rd140, %rd210;
	add.s64 	%rd141, %rd140, %rd139;
	ld.global.u8 	%r710, [%rd141+2];
	ld.global.u8 	%r711, [%rd141+1];
	ld.global.u8 	%r712, [%rd141];
	mul.lo.s32 	%r713, %r43, %r710;
	cvt.rn.f64.s32 	%fd420, %r713;
	add.f64 	%fd540, %fd540, %fd420;
	mul.lo.s32 	%r714, %r43, %r711;
	cvt.rn.f64.s32 	%fd421, %r714;
	add.f64 	%fd541, %fd541, %fd421;
	mul.lo.s32 	%r715, %r43, %r712;
	cvt.rn.f64.s32 	%fd422, %r715;
	add.f64 	%fd542, %fd542, %fd422;
$L__BB0_88:
	ld.param.u32 	%r817, [_Z5sobeliiiPhS__param_0];
	add.s32 	%r716, %r855, 2;
	setp.ge.u32 	%p139, %r716, %r817;
	or.pred  	%p141, %p139, %p61;
	@%p141 bra 	$L__BB0_90;
	ld.param.u64 	%rd211, [_Z5sobeliiiPhS__param_3];
	cvt.s64.s32 	%rd142, %r837;
	cvta.to.global.u64 	%rd143, %rd211;
	add.s64 	%rd144, %rd143, %rd142;
	ld.global.u8 	%r717, [%rd144+2];
	ld.global.u8 	%r718, [%rd144+1];
	ld.global.u8 	%r719, [%rd144];
	mul.lo.s32 	%r720, %r44, %r717;
	cvt.rn.f64.s32 	%fd423, %r720;
	add.f64 	%fd540, %fd540, %fd423;
	mul.lo.s32 	%r721, %r44, %r718;
	cvt.rn.f64.s32 	%fd424, %r721;
	add.f64 	%fd541, %fd541, %fd424;
	mul.lo.s32 	%r722, %r44, %r719;
	cvt.rn.f64.s32 	%fd425, %r722;
	add.f64 	%fd542, %fd542, %fd425;
$L__BB0_90:
	ld.param.u32 	%r818, [_Z5sobeliiiPhS__param_0];
	add.s32 	%r723, %r855, 3;
	setp.ge.u32 	%p142, %r723, %r818;
	or.pred  	%p144, %p142, %p61;
	@%p144 bra 	$L__BB0_92;
	ld.param.u64 	%rd212, [_Z5sobeliiiPhS__param_3];
	cvt.s64.s32 	%rd145, %r846;
	cvta.to.global.u64 	%rd146, %rd212;
	add.s64 	%rd147, %rd146, %rd145;
	ld.global.u8 	%r724, [%rd147+2];
	ld.global.u8 	%r725, [%rd147+1];
	ld.global.u8 	%r726, [%rd147];
	mul.lo.s32 	%r727, %r45, %r724;
	cvt.rn.f64.s32 	%fd426, %r727;
	add.f64 	%fd540, %fd540, %fd426;
	mul.lo.s32 	%r728, %r45, %r725;
	cvt.rn.f64.s32 	%fd427, %r728;
	add.f64 	%fd541, %fd541, %fd427;
	mul.lo.s32 	%r729, %r45, %r726;
	cvt.rn.f64.s32 	%fd428, %r729;
	add.f64 	%fd542, %fd542, %fd428;
$L__BB0_92:
	ld.param.u32 	%r819, [_Z5sobeliiiPhS__param_0];
	add.s32 	%r730, %r855, 4;
	setp.ge.u32 	%p145, %r730, %r819;
	or.pred  	%p147, %p145, %p61;
	@%p147 bra 	$L__BB0_94;
	ld.param.u64 	%rd213, [_Z5sobeliiiPhS__param_3];
	cvt.s64.s32 	%rd148, %r851;
	cvta.to.global.u64 	%rd149, %rd213;
	add.s64 	%rd150, %rd149, %rd148;
	ld.global.u8 	%r731, [%rd150+2];
	ld.global.u8 	%r732, [%rd150+1];
	ld.global.u8 	%r733, [%rd150];
	mul.lo.s32 	%r734, %r46, %r731;
	cvt.rn.f64.s32 	%fd429, %r734;
	add.f64 	%fd540, %fd540, %fd429;
	mul.lo.s32 	%r735, %r46, %r732;
	cvt.rn.f64.s32 	%fd430, %r735;
	add.f64 	%fd541, %fd541, %fd430;
	mul.lo.s32 	%r736, %r46, %r733;
	cvt.rn.f64.s32 	%fd431, %r736;
	add.f64 	%fd542, %fd542, %fd431;
$L__BB0_94:
	ld.param.u32 	%r820, [_Z5sobeliiiPhS__param_0];
	setp.ge.u32 	%p148, %r855, %r820;
	or.pred  	%p150, %p148, %p76;
	@%p150 bra 	$L__BB0_96;
	ld.param.u64 	%rd214, [_Z5sobeliiiPhS__param_3];
	cvt.s64.s32 	%rd151, %r833;
	cvta.to.global.u64 	%rd152, %rd214;
	add.s64 	%rd153, %rd152, %rd151;
	ld.global.u8 	%r737, [%rd153+2];
	ld.global.u8 	%r738, [%rd153+1];
	ld.global.u8 	%r739, [%rd153];
	mul.lo.s32 	%r740, %r47, %r737;
	cvt.rn.f64.s32 	%fd432, %r740;
	add.f64 	%fd540, %fd540, %fd432;
	mul.lo.s32 	%r741, %r47, %r738;
	cvt.rn.f64.s32 	%fd433, %r741;
	add.f64 	%fd541, %fd541, %fd433;
	mul.lo.s32 	%r742, %r47, %r739;
	cvt.rn.f64.s32 	%fd434, %r742;
	add.f64 	%fd542, %fd542, %fd434;
$L__BB0_96:
	ld.param.u32 	%r821, [_Z5sobeliiiPhS__param_0];
	add.s32 	%r743, %r855, 1;
	setp.ge.u32 	%p151, %r743, %r821;
	or.pred  	%p153, %p151, %p76;
	@%p153 bra 	$L__BB0_98;
	ld.param.u64 	%rd215, [_Z5sobeliiiPhS__param_3];
	cvt.s64.s32 	%rd154, %r839;
	cvta.to.global.u64 	%rd155, %rd215;
	add.s64 	%rd156, %rd155, %rd154;
	ld.global.u8 	%r744, [%rd156+2];
	ld.global.u8 	%r745, [%rd156+1];
	ld.global.u8 	%r746, [%rd156];
	mul.lo.s32 	%r747, %r48, %r744;
	cvt.rn.f64.s32 	%fd435, %r747;
	add.f64 	%fd540, %fd540, %fd435;
	mul.lo.s32 	%r748, %r48, %r745;
	cvt.rn.f64.s32 	%fd436, %r748;
	add.f64 	%fd541, %fd541, %fd436;
	mul.lo.s32 	%r749, %r48, %r746;
	cvt.rn.f64.s32 	%fd437, %r749;
	add.f64 	%fd542, %fd542, %fd437;
$L__BB0_98:
	ld.param.u32 	%r822, [_Z5sobeliiiPhS__param_0];
	add.s32 	%r750, %r855, 2;
	setp.ge.u32 	%p154, %r750, %r822;
	or.pred  	%p156, %p154, %p76;
	@%p156 bra 	$L__BB0_100;
	ld.param.u64 	%rd216, [_Z5sobeliiiPhS__param_3];
	cvt.s64.s32 	%rd157, %r838;
	cvta.to.global.u64 	%rd158, %rd216;
	add.s64 	%rd159, %rd158, %rd157;
	ld.global.u8 	%r751, [%rd159+2];
	ld.global.u8 	%r752, [%rd159+1];
	ld.global.u8 	%r753, [%rd159];
	mul.lo.s32 	%r754, %r49, %r751;
	cvt.rn.f64.s32 	%fd438, %r754;
	add.f64 	%fd540, %fd540, %fd438;
	mul.lo.s32 	%r755, %r49, %r752;
	cvt.rn.f64.s32 	%fd439, %r755;
	add.f64 	%fd541, %fd541, %fd439;
	mul.lo.s32 	%r756, %r49, %r753;
	cvt.rn.f64.s32 	%fd440, %r756;
	add.f64 	%fd542, %fd542, %fd440;
$L__BB0_100:
	ld.param.u32 	%r823, [_Z5sobeliiiPhS__param_0];
	add.s32 	%r757, %r855, 3;
	setp.ge.u32 	%p157, %r757, %r823;
	or.pred  	%p159, %p157, %p76;
	@%p159 bra 	$L__BB0_102;
	ld.param.u64 	%rd217, [_Z5sobeliiiPhS__param_3];
	cvt.s64.s32 	%rd160, %r845;
	cvta.to.global.u64 	%rd161, %rd217;
	add.s64 	%rd162, %rd161, %rd160;
	ld.global.u8 	%r758, [%rd162+2];
	ld.global.u8 	%r759, [%rd162+1];
	ld.global.u8 	%r760, [%rd162];
	mul.lo.s32 	%r761, %r50, %r758;
	cvt.rn.f64.s32 	%fd441, %r761;
	add.f64 	%fd540, %fd540, %fd441;
	mul.lo.s32 	%r762, %r50, %r759;
	cvt.rn.f64.s32 	%fd442, %r762;
	add.f64 	%fd541, %fd541, %fd442;
	mul.lo.s32 	%r763, %r50, %r760;
	cvt.rn.f64.s32 	%fd443, %r763;
	add.f64 	%fd542, %fd542, %fd443;
$L__BB0_102:
	ld.param.u32 	%r824, [_Z5sobeliiiPhS__param_0];
	add.s32 	%r764, %r855, 4;
	setp.ge.u32 	%p160, %r764, %r824;
	or.pred  	%p162, %p160, %p76;
	@%p162 bra 	$L__BB0_104;
	ld.param.u64 	%rd218, [_Z5sobeliiiPhS__param_3];
	cvt.s64.s32 	%rd163, %r850;
	cvta.to.global.u64 	%rd164, %rd218;
	add.s64 	%rd165, %rd164, %rd163;
	ld.global.u8 	%r765, [%rd165+2];
	ld.global.u8 	%r766, [%rd165+1];
	ld.global.u8 	%r767, [%rd165];
	mul.lo.s32 	%r768, %r51, %r765;
	cvt.rn.f64.s32 	%fd444, %r768;
	add.f64 	%fd540, %fd540, %fd444;
	mul.lo.s32 	%r769, %r51, %r766;
	cvt.rn.f64.s32 	%fd445, %r769;
	add.f64 	%fd541, %fd541, %fd445;
	mul.lo.s32 	%r770, %r51, %r767;
	cvt.rn.f64.s32 	%fd446, %r770;
	add.f64 	%fd542, %fd542, %fd446;
$L__BB0_104:
	ld.param.u64 	%rd219, [_Z5sobeliiiPhS__param_4];
	ld.param.u32 	%r828, [_Z5sobeliiiPhS__param_2];
	mul.f64 	%fd447, %fd540, %fd540;
	fma.rn.f64 	%fd448, %fd465, %fd465, %fd447;
	mul.f64 	%fd449, %fd541, %fd541;
	fma.rn.f64 	%fd450, %fd466, %fd466, %fd449;
	mul.f64 	%fd451, %fd542, %fd542;
	fma.rn.f64 	%fd452, %fd467, %fd467, %fd451;
	sqrt.rn.f64 	%fd453, %fd448;
	mul.f64 	%fd454, %fd453, 0d3FC0000000000000;
	sqrt.rn.f64 	%fd455, %fd450;
	mul.f64 	%fd456, %fd455, 0d3FC0000000000000;
	sqrt.rn.f64 	%fd457, %fd452;
	mul.f64 	%fd458, %fd457, 0d3FC0000000000000;
	setp.gt.f64 	%p163, %fd454, 0d406FE00000000000;
	selp.f64 	%fd459, 0d406FE00000000000, %fd454, %p163;
	cvt.rzi.u32.f64 	%r771, %fd459;
	setp.gt.f64 	%p164, %fd456, 0d406FE00000000000;
	selp.f64 	%fd460, 0d406FE00000000000, %fd456, %p164;
	cvt.rzi.u32.f64 	%r772, %fd460;
	setp.gt.f64 	%p165, %fd458, 0d406FE00000000000;
	selp.f64 	%fd461, 0d406FE00000000000, %fd458, %p165;
	cvt.rzi.u32.f64 	%r773, %fd461;
	cvt.s64.s32 	%rd166, %r836;
	cvta.to.global.u64 	%rd167, %rd219;
	add.s64 	%rd168, %rd167, %rd166;
	st.global.u8 	[%rd168+2], %r771;
	st.global.u8 	[%rd168+1], %r772;
	st.global.u8 	[%rd168], %r773;
	add.s32 	%r855, %r855, 1;
	add.s32 	%r854, %r854, %r828;
	add.s32 	%r853, %r853, %r828;
	add.s32 	%r852, %r852, %r828;
	add.s32 	%r851, %r851, %r828;
	add.s32 	%r850, %r850, %r828;
	add.s32 	%r849, %r849, %r828;
	add.s32 	%r848, %r848, %r828;
	add.s32 	%r847, %r847, %r828;
	add.s32 	%r846, %r846, %r828;
	add.s32 	%r845, %r845, %r828;
	add.s32 	%r844, %r844, 1;
	setp.ne.s32 	%p166, %r844, 0;
	add.s32 	%r843, %r843, %r828;
	add.s32 	%r842, %r842, %r828;
	add.s32 	%r841, %r841, %r828;
	add.s32 	%r840, %r840, %r828;
	add.s32 	%r839, %r839, %r828;
	add.s32 	%r838, %r838, %r828;
	add.s32 	%r837, %r837, %r828;
	add.s32 	%r836, %r836, %r828;
	add.s32 	%r835, %r835, %r828;
	add.s32 	%r834, %r834, %r828;
	add.s32 	%r833, %r833, %r828;
	add.s32 	%r832, %r832, %r828;
	add.s32 	%r831, %r831, %r828;
	add.s32 	%r830, %r830, %r828;
	add.s32 	%r829, %r829, %r828;
	@%p166 bra 	$L__BB0_4;
$L__BB0_105:
	ret;

}


// ===== COMPILED SASS (sm_100) =====

	.target	sm_100

	.elftype	@"ET_EXEC"


//--------------------- .note.nv.tkinfo           --------------------------
	.section	.note.nv.tkinfo,"",@"SHT_NOTE"
	.sectionflags	@"SHF_NOTE_NV_TKINFO"
	.tkinfo
        /*0018*/ 	.word	0x00000002
        /*0030*/ 	.string	""
        /*0030*/ 	.string	"ptxas"
        /*0030*/ 	.string	"Cuda compilation tools, release 13.0, V13.0.88"
        /*0030*/ 	.string	"Build cuda_13.0.r13.0/compiler.36424714_0"
        /*0030*/ 	.string	"-arch sm_100 -m 64 "



//--------------------- .note.nv.cuinfo           --------------------------
	.section	.note.nv.cuinfo,"",@"SHT_NOTE"
	.sectionflags	@"SHF_NOTE_NV_CUINFO"
        /*0018*/ 	.short	0x0002
        /*001a*/ 	.short	0x0064
        /*001c*/ 	.short	0x0082
	.zero		2


//--------------------- .nv.info                  --------------------------
	.section	.nv.info,"",@"SHT_CUDA_INFO"
	.align	4


	//----- nvinfo : EIATTR_REGCOUNT
	.align		4
        /*0000*/ 	.byte	0x04, 0x2f
        /*0002*/ 	.short	(.L_4 - .L_3)
	.align		4
.L_3:
        /*0004*/ 	.word	index@(_Z5sobeliiiPhS_)
        /*0008*/ 	.word	0x00000080


	//----- nvinfo : EIATTR_FRAME_SIZE
	.align		4
.L_4:
        /*000c*/ 	.byte	0x04, 0x11
        /*000e*/ 	.short	(.L_6 - .L_5)
	.align		4
.L_5:
        /*0010*/ 	.word	index@($__internal_0_$__cuda_sm20_dsqrt_rn_f64_mediumpath_v1)
        /*0014*/ 	.word	0x00000008


	//----- nvinfo : EIATTR_FRAME_SIZE
	.align		4
.L_6:
        /*0018*/ 	.byte	0x04, 0x11
        /*001a*/ 	.short	(.L_8 - .L_7)
	.align		4
.L_7:
        /*001c*/ 	.word	index@(_Z5sobeliiiPhS_)
        /*0020*/ 	.word	0x00000008


	//----- nvinfo : EIATTR_MIN_STACK_SIZE
	.align		4
.L_8:
        /*0024*/ 	.byte	0x04, 0x12
        /*0026*/ 	.short	(.L_10 - .L_9)
	.align		4
.L_9:
        /*0028*/ 	.word	index@(_Z5sobeliiiPhS_)
        /*002c*/ 	.word	0x00000008
.L_10:


//--------------------- .nv.compat                --------------------------
	.section	.nv.compat,"",@"SHT_CUDA_COMPAT_INFO"
	.align	4
        /*0000*/ 	.byte	0x02, 0x09, 0x00, 0x00, 0x02, 0x02, 0x01, 0x00, 0x02, 0x05, 0x05, 0x00, 0x03, 0x07, 0x01, 0x01
        /*0010*/ 	.byte	0x02, 0x03, 0x00, 0x00, 0x02, 0x06, 0x01, 0x00, 0x04, 0x0b, 0x08, 0x00, 0x01, 0x00, 0x00, 0x00
        /*0020*/ 	.byte	0x00, 0x00, 0x00, 0x00


//--------------------- .nv.info._Z5sobeliiiPhS_  --------------------------
	.section	.nv.info._Z5sobeliiiPhS_,"",@"SHT_CUDA_INFO"
	.sectionflags	@""
	.align	4


	//----- nvinfo : EIATTR_CUDA_API_VERSION
	.align		4
        /*0000*/ 	.byte	0x04, 0x37
        /*0002*/ 	.short	(.L_12 - .L_11)
.L_11:
        /*0004*/ 	.word	0x00000082


	//----- nvinfo : EIATTR_KPARAM_INFO
	.align		4
.L_12:
        /*0008*/ 	.byte	0x04, 0x17
        /*000a*/ 	.short	(.L_14 - .L_13)
.L_13:
        /*000c*/ 	.word	0x00000000
        /*0010*/ 	.short	0x0004
        /*0012*/ 	.short	0x0018
        /*0014*/ 	.byte	0x00, 0xf5, 0x21, 0x00


	//----- nvinfo : EIATTR_KPARAM_INFO
	.align		4
.L_14:
        /*0018*/ 	.byte	0x04, 0x17
        /*001a*/ 	.short	(.L_16 - .L_15)
.L_15:
        /*001c*/ 	.word	0x00000000
        /*0020*/ 	.short	0x0003
        /*0022*/ 	.short	0x0010
        /*0024*/ 	.byte	0x00, 0xf5, 0x21, 0x00


	//----- nvinfo : EIATTR_KPARAM_INFO
	.align		4
.L_16:
        /*0028*/ 	.byte	0x04, 0x17
        /*002a*/ 	.short	(.L_18 - .L_17)
.L_17:
        /*002c*/ 	.word	0x00000000
        /*0030*/ 	.short	0x0002
        /*0032*/ 	.short	0x0008
        /*0034*/ 	.byte	0x00, 0xf0, 0x11, 0x00


	//----- nvinfo : EIATTR_KPARAM_INFO
	.align		4
.L_18:
        /*0038*/ 	.byte	0x04, 0x17
        /*003a*/ 	.short	(.L_20 - .L_19)
.L_19:
        /*003c*/ 	.word	0x00000000
        /*0040*/ 	.short	0x0001
        /*0042*/ 	.short	0x0004
        /*0044*/ 	.byte	0x00, 0xf0, 0x11, 0x00


	//----- nvinfo : EIATTR_KPARAM_INFO
	.align		4
.L_20:
        /*0048*/ 	.byte	0x04, 0x17
        /*004a*/ 	.short	(.L_22 - .L_21)
.L_21:
        /*004c*/ 	.word	0x00000000
        /*0050*/ 	.short	0x0000
        /*0052*/ 	.short	0x0000
        /*0054*/ 	.byte	0x00, 0xf0, 0x11, 0x00


	//----- nvinfo : EIATTR_SPARSE_MMA_MASK
	.align		4
.L_22:
        /*0058*/ 	.byte	0x03, 0x50
        /*005a*/ 	.short	0x0000


	//----- nvinfo : EIATTR_MAXREG_COUNT
	.align		4
        /*005c*/ 	.byte	0x03, 0x1b
        /*005e*/ 	.short	0x00ff


	//----- nvinfo : EIATTR_NUM_BARRIERS
	.align		4
        /*0060*/ 	.byte	0x02, 0x4c
        /*0062*/ 	.byte	0x01
	.zero		1


	//----- nvinfo : EIATTR_EXTERNS
	.align		4
        /*0064*/ 	.byte	0x04, 0x0f
        /*0066*/ 	.short	(.L_24 - .L_23)


	//   ....[0]....
	.align		4
.L_23:
        /*0068*/ 	.word	index@(vprintf)


	//----- nvinfo : EIATTR_MERCURY_ISA_VERSION
	.align		4
.L_24:
        /*006c*/ 	.byte	0x03, 0x5f
        /*006e*/ 	.short	0x0101


	//----- nvinfo : EIATTR_VRC_CTA_INIT_COUNT
	.align		4
        /*0070*/ 	.byte	0x02, 0x4a
	.zero		1
	.zero		1


	//----- nvinfo : EIATTR_SYSCALL_OFFSETS
	.align		4
        /*0074*/ 	.byte	0x04, 0x46
        /*0076*/ 	.short	(.L_26 - .L_25)


	//   ....[0]....
.L_25:
        /*0078*/ 	.word	0x00000320


	//   ....[1]....
        /*007c*/ 	.word	0x000003f0


	//   ....[2]....
        /*0080*/ 	.word	0x000004c0


	//   ....[3]....
        /*0084*/ 	.word	0x00000590


	//   ....[4]....
        /*0088*/ 	.word	0x00000660


	//   ....[5]....
        /*008c*/ 	.word	0x000006d0


	//   ....[6]....
        /*0090*/ 	.word	0x000007a0


	//   ....[7]....
        /*0094*/ 	.word	0x00000870


	//   ....[8]....
        /*0098*/ 	.word	0x00000940


	//   ....[9]....
        /*009c*/ 	.word	0x00000a10


	//   ....[10]....
        /*00a0*/ 	.word	0x00000ae0


	//   ....[11]....
        /*00a4*/ 	.word	0x00000b50


	//   ....[12]....
        /*00a8*/ 	.word	0x00000c20


	//   ....[13]....
        /*00ac*/ 	.word	0x00000cf0


	//   ....[14]....
        /*00b0*/ 	.word	0x00000dc0


	//   ....[15]....
        /*00b4*/ 	.word	0x00000e90


	//   ....[16]....
        /*00b8*/ 	.word	0x00000f60


	//   ....[17]....
        /*00bc*/ 	.word	0x00000fd0


	//   ....[18]....
        /*00c0*/ 	.word	0x000010a0


	//   ....[19]....
        /*00c4*/ 	.word	0x00001170


	//   ....[20]....
        /*00c8*/ 	.word	0x00001240


	//   ....[21]....
        /*00cc*/ 	.word	0x00001310


	//   ....[22]....
        /*00d0*/ 	.word	0x000013e0


	//   ....[23]....
        /*00d4*/ 	.word	0x00001450


	//   ....[24]....
        /*00d8*/ 	.word	0x00001520


	//   ....[25]....
        /*00dc*/ 	.word	0x000015f0


	//   ....[26]....
        /*00e0*/ 	.word	0x000016c0


	//   ....[27]....
        /*00e4*/ 	.word	0x00001790


	//   ....[28]....
        /*00e8*/ 	.word	0x00001860


	//   ....[29]....
        /*00ec*/ 	.word	0x000018d0


	//   ....[30]....
        /*00f0*/ 	.word	0x000019a0


	//   ....[31]....
        /*00f4*/ 	.word	0x00001a70


	//   ....[32]....
        /*00f8*/ 	.word	0x00001b40


	//   ....[33]....
        /*00fc*/ 	.word	0x00001c10


	//   ....[34]....
        /*0100*/ 	.word	0x00001ce0


	//   ....[35]....
        /*0104*/ 	.word	0x00001d50


	//   ....[36]....
        /*0108*/ 	.word	0x00001e20


	//   ....[37]....
        /*010c*/ 	.word	0x00001ef0


	//   ....[38]....
        /*0110*/ 	.word	0x00001fc0


	//   ....[39]....
        /*0114*/ 	.word	0x00002090


	//   ....[40]....
        /*0118*/ 	.word	0x00002160


	//   ....[41]....
        /*011c*/ 	.word	0x000021d0


	//   ....[42]....
        /*0120*/ 	.word	0x000022a0


	//   ....[43]....
        /*0124*/ 	.word	0x00002370


	//   ....[44]....
        /*0128*/ 	.word	0x00002440


	//   ....[45]....
        /*012c*/ 	.word	0x00002510


	//   ....[46]....
        /*0130*/ 	.word	0x000025e0


	//   ....[47]....
        /*0134*/ 	.word	0x00002650


	//   ....[48]....
        /*0138*/ 	.word	0x00002720


	//   ....[49]....
        /*013c*/ 	.word	0x000027f0


	//   ....[50]....
        /*0140*/ 	.word	0x000028c0


	//   ....[51]....
        /*0144*/ 	.word	0x00002990


	//   ....[52]....
        /*0148*/ 	.word	0x00002a60


	//   ....[53]....
        /*014c*/ 	.word	0x00002ad0


	//   ....[54]....
        /*0150*/ 	.word	0x00002ba0


	//   ....[55]....
        /*0154*/ 	.word	0x00002c70


	//   ....[56]....
        /*0158*/ 	.word	0x00002d40


	//   ....[57]....
        /*015c*/ 	.word	0x00002e10


	//   ....[58]....
        /*0160*/ 	.word	0x00002ee0


	//   ....[59]....
        /*0164*/ 	.word	0x00002f50


	//----- nvinfo : EIATTR_EXIT_INSTR_OFFSETS
	.align		4
.L_26:
        /*0168*/ 	.byte	0x04, 0x1c
        /*016a*/ 	.short	(.L_28 - .L_27)


	//   ....[0]....
.L_27:
        /*016c*/ 	.word	0x00002fa0


	//   ....[1]....
        /*0170*/ 	.word	0x00007250


	//----- nvinfo : EIATTR_CRS_STACK_SIZE
	.align		4
.L_28:
        /*0174*/ 	.byte	0x04, 0x1e
        /*0176*/ 	.short	(.L_30 - .L_29)
.L_29:
        /*0178*/ 	.word	0x00000000


	//----- nvinfo : EIATTR_CBANK_PARAM_SIZE
	.align		4
.L_30:
        /*017c*/ 	.byte	0x03, 0x19
        /*017e*/ 	.short	0x0020


	//----- nvinfo : EIATTR_PARAM_CBANK
	.align		4
        /*0180*/ 	.byte	0x04, 0x0a
        /*0182*/ 	.short	(.L_32 - .L_31)
	.align		4
.L_31:
        /*0184*/ 	.word	index@(.nv.constant0._Z5sobeliiiPhS_)
        /*0188*/ 	.short	0x0380
        /*018a*/ 	.short	0x0020


	//----- nvinfo : EIATTR_SW_WAR
	.align		4
.L_32:
        /*018c*/ 	.byte	0x04, 0x36
        /*018e*/ 	.short	(.L_34 - .L_33)
.L_33:
        /*0190*/ 	.word	0x00000008
.L_34:


//--------------------- .nv.callgraph             --------------------------
	.section	.nv.callgraph,"",@"SHT_CUDA_CALLGRAPH"
	.align	4
	.sectionentsize	8
	.align		4
        /*0000*/ 	.word	0x00000000
	.align		4
        /*0004*/ 	.word	0xffffffff
	.align		4
        /*0008*/ 	.word	index@(_Z5sobeliiiPhS_)
	.align		4
        /*000c*/ 	.word	index@(vprintf)
	.align		4
        /*0010*/ 	.word	0x00000000
	.align		4
        /*0014*/ 	.word	0xfffffffe
	.align		4
        /*0018*/ 	.word	0x00000000
	.align		4
        /*001c*/ 	.word	0xfffffffd
	.align		4
        /*0020*/ 	.word	0x00000000
	.align		4
        /*0024*/ 	.word	0xfffffffc


//--------------------- .nv.constant4             --------------------------
	.section	.nv.constant4,"a",@progbits
	.align	8
	.align		8
.nv.constant4:
        /*0000*/ 	.dword	vprintf
	.align		8
        /*0008*/ 	.dword	dev_mask
	.align		8
        /*0010*/ 	.dword	$str
	.align		8
        /*0018*/ 	.dword	$str$1


//--------------------- .text._Z5sobeliiiPhS_     --------------------------
	.section	.text._Z5sobeliiiPhS_,"ax",@progbits
	.align	128
        .global         _Z5sobeliiiPhS_
        .type           _Z5sobeliiiPhS_,@function
        .size           _Z5sobeliiiPhS_,(.L_x_73 - _Z5sobeliiiPhS_)
        .other          _Z5sobeliiiPhS_,@"STO_CUDA_ENTRY STV_DEFAULT"
_Z5sobeliiiPhS_:
.text._Z5sobeliiiPhS_:
[----:B------:R-:W0:Y:S01]  /*0000*/  LDC R1, c[0x0][0x37c] ;  /* 0x0000df00ff017b82 */ /* 0x000e220000000800 */
[----:B------:R-:W1:Y:S01]  /*0010*/  S2R R5, SR_TID.X ;  /* 0x0000000000057919 */ /* 0x000e620000002100 */
[----:B------:R-:W2:Y:S06]  /*0020*/  LDCU UR5, c[0x0][0x2fc] ;  /* 0x00005f80ff0577ac */ /* 0x000eac0008000800 */
[----:B------:R-:W1:Y:S01]  /*0030*/  S2UR UR40, SR_CTAID.X ;  /* 0x00000000002879c3 */ /* 0x000e620000002500 */
[----:B0-----:R-:W-:Y:S01]  /*0040*/  VIADD R1, R1, 0xfffffff8 ;  /* 0xfffffff801017836 */ /* 0x001fe20000000000 */
[----:B------:R-:W0:Y:S06]  /*0050*/  LDCU.64 UR36, c[0x0][0x358] ;  /* 0x00006b00ff2477ac */ /* 0x000e2c0008000a00 */
[----:B------:R-:W3:Y:S01]  /*0060*/  LDC.64 R2, c[0x4][0x8] ;  /* 0x01000200ff027b82 */ /* 0x000ee20000000a00 */
[----:B------:R-:W4:Y:S01]  /*0070*/  S2R R11, SR_CgaCtaId ;  /* 0x00000000000b7919 */ /* 0x000f220000008800 */
[----:B------:R-:W5:Y:S01]  /*0080*/  LDCU UR6, c[0x0][0x384] ;  /* 0x00007080ff0677ac */ /* 0x000f620008000800 */
[----:B------:R-:W2:Y:S05]  /*0090*/  LDCU UR4, c[0x0][0x2f8] ;  /* 0x00005f00ff0477ac */ /* 0x000eaa0008000800 */
[----:B------:R-:W1:Y:S01]  /*00a0*/  LDC R18, c[0x0][0x360] ;  /* 0x0000d800ff127b82 */ /* 0x000e620000000800 */
[----:B------:R-:W0:Y:S01]  /*00b0*/  LDCU UR41, c[0x0][0x388] ;  /* 0x00007100ff2977ac */ /* 0x000e220008000800 */
[----:B------:R-:W0:Y:S01]  /*00c0*/  LDCU UR42, c[0x0][0x380] ;  /* 0x00007000ff2a77ac */ /* 0x000e220008000800 */
[----:B------:R-:W0:Y:S01]  /*00d0*/  LDCU.64 UR38, c[0x0][0x398] ;  /* 0x00007300ff2677ac */ /* 0x000e220008000a00 */
[----:B-1----:R-:W-:-:S04]  /*00e0*/  IMAD R18, R18, UR40, R5 ;  /* 0x0000002812127c24 */ /* 0x002fc8000f8e0205 */
[C---:B------:R-:W-:Y:S01]  /*00f0*/  IMAD.HI.U32 R6, R18.reuse, -0x33333333, RZ ;  /* 0xcccccccd12067827 */ /* 0x040fe200078e00ff */
[----:B------:R-:W-:Y:S02]  /*0100*/  SHF.R.U32.HI R0, RZ, 0x1, R18 ;  /* 0x00000001ff007819 */ /* 0x000fe40000011612 */
[----:B------:R-:W-:Y:S02]  /*0110*/  LOP3.LUT R5, R18, 0x1, RZ, 0xc0, !PT ;  /* 0x0000000112057812 */ /* 0x000fe400078ec0ff */
[----:B------:R-:W-:Y:S01]  /*0120*/  SHF.R.U32.HI R6, RZ, 0x3, R6 ;  /* 0x00000003ff067819 */ /* 0x000fe20000011606 */
[----:B------:R-:W-:-:S04]  /*0130*/  IMAD.HI.U32 R4, R0, 0x66666667, RZ ;  /* 0x6666666700047827 */ /* 0x000fc800078e00ff */
[----:B---3--:R-:W-:Y:S01]  /*0140*/  IMAD.WIDE.U32 R2, R5, 0x64, R2 ;  /* 0x0000006405027825 */ /* 0x008fe200078e0002 */
[----:B------:R-:W-:-:S03]  /*0150*/  SHF.R.U32.HI R7, RZ, 0x1, R4 ;  /* 0x00000001ff077819 */ /* 0x000fc60000011604 */
[----:B------:R-:W-:-:S04]  /*0160*/  IMAD.HI.U32 R9, R6, 0x33333334, RZ ;  /* 0x3333333406097827 */ /* 0x000fc800078e00ff */
[----:B------:R-:W-:Y:S02]  /*0170*/  IMAD R7, R7, -0x5, R0 ;  /* 0xfffffffb07077824 */ /* 0x000fe400078e0200 */
[----:B------:R-:W-:Y:S02]  /*0180*/  IMAD R9, R9, -0x5, R6 ;  /* 0xfffffffb09097824 */ /* 0x000fe400078e0206 */
[----:B------:R-:W-:-:S04]  /*0190*/  IMAD.WIDE.U32 R2, R7, 0x14, R2 ;  /* 0x0000001407027825 */ /* 0x000fc800078e0002 */
[----:B------:R-:W-:-:S06]  /*01a0*/  IMAD.WIDE.U32 R2, R9, 0x4, R2 ;  /* 0x0000000409027825 */ /* 0x000fcc00078e0002 */
[----:B0-----:R-:W3:Y:S01]  /*01b0*/  LDG.E R2, desc[UR36][R2.64] ;  /* 0x0000002402027981 */ /* 0x001ee2000c1e1900 */
[----:B------:R-:W-:Y:S01]  /*01c0*/  MOV R0, 0x400 ;  /* 0x0000040000007802 */ /* 0x000fe20000000f00 */
[----:B------:R-:W-:Y:S01]  /*01d0*/  BSSY.RECONVERGENT B6, `(.L_x_0) ;  /* 0x00002d9000067945 */ /* 0x000fe20003800200 */
[----:B-----5:R-:W-:Y:S02]  /*01e0*/  ISETP.NE.AND P0, PT, R18, UR6, PT ;  /* 0x0000000612007c0c */ /* 0x020fe4000bf05270 */
[----:B----4-:R-:W-:Y:S02]  /*01f0*/  LEA R0, R11, R0, 0x18 ;  /* 0x000000000b007211 */ /* 0x010fe400078ec0ff */
[----:B--2---:R-:W-:-:S03]  /*0200*/  IADD3 R17, P1, PT, R1, UR4, RZ ;  /* 0x0000000401117c10 */ /* 0x004fc6000ff3e0ff */
[----:B------:R-:W-:Y:S01]  /*0210*/  IMAD R4, R5, 0x64, R0 ;  /* 0x0000006405047824 */ /* 0x000fe200078e0200 */
[----:B------:R-:W-:-:S03]  /*0220*/  IADD3.X R16, PT, PT, RZ, UR5, RZ, P1, !PT ;  /* 0x00000005ff107c10 */ /* 0x000fc60008ffe4ff */
[----:B------:R-:W-:-:S04]  /*0230*/  IMAD R4, R7, 0x14, R4 ;  /* 0x0000001407047824 */ /* 0x000fc800078e0204 */
[----:B------:R-:W-:-:S05]  /*0240*/  IMAD R9, R9, 0x4, R4 ;  /* 0x0000000409097824 */ /* 0x000fca00078e0204 */
[----:B---3--:R0:W-:Y:S01]  /*0250*/  STS [R9], R2 ;  /* 0x0000000209007388 */ /* 0x0081e20000000800 */
[----:B------:R-:W-:Y:S06]  /*0260*/  BAR.SYNC.DEFER_BLOCKING 0x0 ;  /* 0x0000000000007b1d */ /* 0x000fec0000010000 */
[----:B------:R-:W-:Y:S05]  /*0270*/  @P0 BRA `(.L_x_1) ;  /* 0x0000002c00380947 */ /* 0x000fea0003800000 */
[----:B------:R-:W1:Y:S01]  /*0280*/  LDS R0, [R0] ;  /* 0x0000000000007984 */ /* 0x000e620000000800 */
[----:B0-----:R-:W-:Y:S01]  /*0290*/  MOV R2, 0x0 ;  /* 0x0000000000027802 */ /* 0x001fe20000000f00 */
[----:B------:R-:W0:Y:S01]  /*02a0*/  LDCU.64 UR4, c[0x4][0x10] ;  /* 0x01000200ff0477ac */ /* 0x000e220008000a00 */
[----:B------:R-:W-:Y:S01]  /*02b0*/  MOV R6, R17 ;  /* 0x0000001100067202 */ /* 0x000fe20000000f00 */
[----:B------:R-:W-:Y:S01]  /*02c0*/  IMAD.MOV.U32 R7, RZ, RZ, R16 ;  /* 0x000000ffff077224 */ /* 0x000fe200078e0010 */
[----:B------:R2:W3:Y:S01]  /*02d0*/  LDC.64 R8, c[0x4][R2] ;  /* 0x0100000002087b82 */ /* 0x0004e20000000a00 */
[----:B0-----:R-:W-:Y:S02]  /*02e0*/  IMAD.U32 R4, RZ, RZ, UR4 ;  /* 0x00000004ff047e24 */ /* 0x001fe4000f8e00ff */
[----:B------:R-:W-:Y:S01]  /*02f0*/  IMAD.U32 R5, RZ, RZ, UR5 ;  /* 0x00000005ff057e24 */ /* 0x000fe2000f8e00ff */
[----:B-1----:R2:W-:Y:S06]  /*0300*/  STL [R1], R0 ;  /* 0x0000000001007387 */ /* 0x0025ec0000100800 */
[----:B------:R-:W-:-:S07]  /*0310*/  LEPC R20, `(.L_x_2) ;  /* 0x000000001014794e */ /* 0x000fce0000000000 */
[----:B--23--:R-:W-:Y:S05]  /*0320*/  CALL.ABS.NOINC R8 ;  /* 0x0000000008007343 */ /* 0x00cfea0003c00000 */
.L_x_2:
[----:B------:R-:W0:Y:S01]  /*0330*/  S2UR UR5, SR_CgaCtaId ;  /* 0x00000000000579c3 */ /* 0x000e220000008800 */
[----:B------:R-:W-:Y:S01]  /*0340*/  UMOV UR4, 0x400 ;  /* 0x0000040000047882 */ /* 0x000fe20000000000 */
[----:B------:R-:W-:Y:S02]  /*0350*/  IMAD.MOV.U32 R6, RZ, RZ, R17 ;  /* 0x000000ffff067224 */ /* 0x000fe400078e0011 */
[----:B------:R-:W-:-:S04]  /*0360*/  IMAD.MOV.U32 R7, RZ, RZ, R16 ;  /* 0x000000ffff077224 */ /* 0x000fc800078e0010 */
[----:B------:R1:W2:Y:S01]  /*0370*/  LDC.64 R8, c[0x4][R2] ;  /* 0x0100000002087b82 */ /* 0x0002a20000000a00 */
[----:B0-----:R-:W-:-:S09]  /*0380*/  ULEA UR4, UR5, UR4, 0x18 ;  /* 0x0000000405047291 */ /* 0x001fd2000f8ec0ff */
[----:B------:R-:W0:Y:S02]  /*0390*/  LDS R0, [UR4+0x4] ;  /* 0x00000404ff007984 */ /* 0x000e240008000800 */
[----:B------:R-:W3:Y:S02]  /*03a0*/  LDCU.64 UR4, c[0x4][0x10] ;  /* 0x01000200ff0477ac */ /* 0x000ee40008000a00 */
[----:B---3--:R-:W-:Y:S01]  /*03b0*/  IMAD.U32 R4, RZ, RZ, UR4 ;  /* 0x00000004ff047e24 */ /* 0x008fe2000f8e00ff */
[----:B------:R-:W-:Y:S01]  /*03c0*/  MOV R5, UR5 ;  /* 0x0000000500057c02 */ /* 0x000fe20008000f00 */
[----:B0-2---:R1:W-:Y:S06]  /*03d0*/  STL [R1], R0 ;  /* 0x0000000001007387 */ /* 0x0053ec0000100800 */
[----:B------:R-:W-:-:S07]  /*03e0*/  LEPC R20, `(.L_x_3) ;  /* 0x000000001014794e */ /* 0x000fce0000000000 */
[----:B-1----:R-:W-:Y:S05]  /*03f0*/  CALL.ABS.NOINC R8 ;  /* 0x0000000008007343 */ /* 0x002fea0003c00000 */
.L_x_3:
[----:B------:R-:W0:Y:S01]  /*0400*/  S2UR UR5, SR_CgaCtaId ;  /* 0x00000000000579c3 */ /* 0x000e220000008800 */
[----:B------:R-:W-:Y:S01]  /*0410*/  UMOV UR4, 0x400 ;  /* 0x0000040000047882 */ /* 0x000fe20000000000 */
[----:B------:R-:W-:Y:S01]  /*0420*/  IMAD.MOV.U32 R6, RZ, RZ, R17 ;  /* 0x000000ffff067224 */ /* 0x000fe200078e0011 */
[----:B------:R-:W-:-:S05]  /*0430*/  MOV R7, R16 ;  /* 0x0000001000077202 */ /* 0x000fca0000000f00 */
[----:B------:R1:W2:Y:S01]  /*0440*/  LDC.64 R8, c[0x4][R2] ;  /* 0x0100000002087b82 */ /* 0x0002a20000000a00 */
[----:B0-----:R-:W-:-:S09]  /*0450*/  ULEA UR4, UR5, UR4, 0x18 ;  /* 0x0000000405047291 */ /* 0x001fd2000f8ec0ff */
[----:B------:R-:W0:Y:S02]  /*0460*/  LDS R0, [UR4+0x8] ;  /* 0x00000804ff007984 */ /* 0x000e240008000800 */
[----:B------:R-:W3:Y:S02]  /*0470*/  LDCU.64 UR4, c[0x4][0x10] ;  /* 0x01000200ff0477ac */ /* 0x000ee40008000a00 */
[----:B---3--:R-:W-:Y:S01]  /*0480*/  MOV R4, UR4 ;  /* 0x0000000400047c02 */ /* 0x008fe20008000f00 */
[----:B------:R-:W-:Y:S01]  /*0490*/  IMAD.U32 R5, RZ, RZ, UR5 ;  /* 0x00000005ff057e24 */ /* 0x000fe2000f8e00ff */
[----:B0-2---:R1:W-:Y:S06]  /*04a0*/  STL [R1], R0 ;  /* 0x0000000001007387 */ /* 0x0053ec0000100800 */
[----:B------:R-:W-:-:S07]  /*04b0*/  LEPC R20, `(.L_x_4) ;  /* 0x000000001014794e */ /* 0x000fce0000000000 */
[----:B-1----:R-:W-:Y:S05]  /*04c0*/  CALL.ABS.NOINC R8 ;  /* 0x0000000008007343 */ /* 0x002fea0003c00000 */
.L_x_4:
[----:B------:R-:W0:Y:S01]  /*04d0*/  S2UR UR5, SR_CgaCtaId ;  /* 0x00000000000579c3 */ /* 0x000e220000008800 */
[----:B------:R-:W-:Y:S01]  /*04e0*/  UMOV UR4, 0x400 ;  /* 0x0000040000047882 */ /* 0x000fe20000000000 */
[----:B------:R-:W-:Y:S01]  /*04f0*/  MOV R6, R17 ;  /* 0x0000001100067202 */ /* 0x000fe20000000f00 */
[----:B------:R-:W-:-:S05]  /*0500*/  IMAD.MOV.U32 R7, RZ, RZ, R16 ;  /* 0x000000ffff077224 */ /* 0x000fca00078e0010 */
[----:B------:R1:W2:Y:S01]  /*0510*/  LDC.64 R8, c[0x4][R2] ;  /* 0x0100000002087b82 */ /* 0x0002a20000000a00 */
[----:B0-----:R-:W-:-:S09]  /*0520*/  ULEA UR4, UR5, UR4, 0x18 ;  /* 0x0000000405047291 */ /* 0x001fd2000f8ec0ff */
[----:B------:R-:W0:Y:S02]  /*0530*/  LDS R0, [UR4+0xc] ;  /* 0x00000c04ff007984 */ /* 0x000e240008000800 */
[----:B------:R-:W3:Y:S02]  /*0540*/  LDCU.64 UR4, c[0x4][0x10] ;  /* 0x01000200ff0477ac */ /* 0x000ee40008000a00 */
[----:B---3--:R-:W-:Y:S02]  /*0550*/  IMAD.U32 R4, RZ, RZ, UR4 ;  /* 0x00000004ff047e24 */ /* 0x008fe4000f8e00ff */
[----:B------:R-:W-:Y:S01]  /*0560*/  IMAD.U32 R5, RZ, RZ, UR5 ;  /* 0x00000005ff057e24 */ /* 0x000fe2000f8e00ff */
[----:B0-2---:R1:W-:Y:S06]  /*0570*/  STL [R1], R0 ;  /* 0x0000000001007387 */ /* 0x0053ec0000100800 */
[----:B------:R-:W-:-:S07]  /*0580*/  LEPC R20, `(.L_x_5) ;  /* 0x000000001014794e */ /* 0x000fce0000000000 */
[----:B-1----:R-:W-:Y:S05]  /*0590*/  CALL.ABS.NOINC R8 ;  /* 0x0000000008007343 */ /* 0x002fea0003c00000 */
.L_x_5:
        /* <DEDUP_REMOVED lines=13> */
.L_x_6:
[----:B------:R0:W1:Y:S01]  /*0670*/  LDC.64 R8, c[0x4][R2] ;  /* 0x0100000002087b82 */ /* 0x0000620000000a00 */
[----:B------:R-:W2:Y:S01]  /*0680*/  LDCU.64 UR4, c[0x4][0x18] ;  /* 0x01000300ff0477ac */ /* 0x000ea20008000a00 */
[----:B------:R-:W-:Y:S02]  /*0690*/  CS2R R6, SRZ ;  /* 0x0000000000067805 */ /* 0x000fe4000001ff00 */
[----:B--2---:R-:W-:Y:S01]  /*06a0*/  MOV R4, UR4 ;  /* 0x0000000400047c02 */ /* 0x004fe20008000f00 */
[----:B0-----:R-:W-:-:S07]  /*06b0*/  IMAD.U32 R5, RZ, RZ, UR5 ;  /* 0x00000005ff057e24 */ /* 0x001fce000f8e00ff */
[----:B------:R-:W-:-:S07]  /*06c0*/  LEPC R20, `(.L_x_7) ;  /* 0x000000001014794e */ /* 0x000fce0000000000 */
[----:B-1----:R-:W-:Y:S05]  /*06d0*/  CALL.ABS.NOINC R8 ;  /* 0x0000000008007343 */ /* 0x002fea0003c00000 */
.L_x_7:
        /* <DEDUP_REMOVED lines=13> */
.L_x_8:
        /* <DEDUP_REMOVED lines=13> */
.L_x_9:
        /* <DEDUP_REMOVED lines=13> */
.L_x_10:
        /* <DEDUP_REMOVED lines=13> */
.L_x_11:
        /* <DEDUP_REMOVED lines=13> */
.L_x_12:
[----:B------:R0:W1:Y:S01]  /*0af0*/  LDC.64 R8, c[0x4][R2] ;  /* 0x0100000002087b82 */ /* 0x0000620000000a00 */
[----:B------:R-:W2:Y:S01]  /*0b00*/  LDCU.64 UR4, c[0x4][0x18] ;  /* 0x01000300ff0477ac */ /* 0x000ea20008000a00 */
[----:B------:R-:W-:Y:S01]  /*0b10*/  CS2R R6, SRZ ;  /* 0x0000000000067805 */ /* 0x000fe2000001ff00 */
[----:B--2---:R-:W-:Y:S02]  /*0b20*/  IMAD.U32 R4, RZ, RZ, UR4 ;  /* 0x00000004ff047e24 */ /* 0x004fe4000f8e00ff */
[----:B0-----:R-:W-:-:S07]  /*0b30*/  IMAD.U32 R5, RZ, RZ, UR5 ;  /* 0x00000005ff057e24 */ /* 0x001fce000f8e00ff */
[----:B------:R-:W-:-:S07]  /*0b40*/  LEPC R20, `(.L_x_13) ;  /* 0x000000001014794e */ /* 0x000fce0000000000 */
[----:B-1----:R-:W-:Y:S05]  /*0b50*/  CALL.ABS.NOINC R8 ;  /* 0x0000000008007343 */ /* 0x002fea0003c00000 */
.L_x_13:
        /* <DEDUP_REMOVED lines=13> */
.L_x_14:
        /* <DEDUP_REMOVED lines=13> */
.L_x_15:
        /* <DEDUP_REMOVED lines=13> */
.L_x_16:
        /* <DEDUP_REMOVED lines=13> */
.L_x_17:
        /* <DEDUP_REMOVED lines=13> */
.L_x_18:
[----:B------:R0:W1:Y:S01]  /*0f70*/  LDC.64 R8, c[0x4][R2] ;  /* 0x0100000002087b82 */ /* 0x0000620000000a00 */
[----:B------:R-:W2:Y:S01]  /*0f80*/  LDCU.64 UR4, c[0x4][0x18] ;  /* 0x01000300ff0477ac */ /* 0x000ea20008000a00 */
[----:B------:R-:W-:Y:S01]  /*0f90*/  CS2R R6, SRZ ;  /* 0x0000000000067805 */ /* 0x000fe2000001ff00 */
[----:B--2---:R-:W-:Y:S01]  /*0fa0*/  IMAD.U32 R4, RZ, RZ, UR4 ;  /* 0x00000004ff047e24 */ /* 0x004fe2000f8e00ff */
[----:B0-----:R-:W-:-:S07]  /*0fb0*/  MOV R5, UR5 ;  /* 0x0000000500057c02 */ /* 0x001fce0008000f00 */
[----:B------:R-:W-:-:S07]  /*0fc0*/  LEPC R20, `(.L_x_19) ;  /* 0x000000001014794e */ /* 0x000fce0000000000 */
[----:B-1----:R-:W-:Y:S05]  /*0fd0*/  CALL.ABS.NOINC R8 ;  /* 0x0000000008007343 */ /* 0x002fea0003c00000 */
.L_x_19:
        /* <DEDUP_REMOVED lines=13> */
.L_x_20:
        /* <DEDUP_REMOVED lines=13> */
.L_x_21:
        /* <DEDUP_REMOVED lines=13> */
.L_x_22:
        /* <DEDUP_REMOVED lines=13> */
.L_x_23:
        /* <DEDUP_REMOVED lines=13> */
.L_x_24:
[----:B------:R0:W1:Y:S01]  /*13f0*/  LDC.64 R8, c[0x4][R2] ;  /* 0x0100000002087b82 */ /* 0x0000620000000a00 */
[----:B------:R-:W2:Y:S01]  /*1400*/  LDCU.64 UR4, c[0x4][0x18] ;  /* 0x01000300ff0477ac */ /* 0x000ea20008000a00 */
[----:B------:R-:W-:Y:S02]  /*1410*/  CS2R R6, SRZ ;  /* 0x0000000000067805 */ /* 0x000fe4000001ff00 */
[----:B--2---:R-:W-:Y:S01]  /*1420*/  MOV R4, UR4 ;  /* 0x0000000400047c02 */ /* 0x004fe20008000f00 */
[----:B0-----:R-:W-:-:S07]  /*1430*/  IMAD.U32 R5, RZ, RZ, UR5 ;  /* 0x00000005ff057e24 */ /* 0x001fce000f8e00ff */
[----:B------:R-:W-:-:S07]  /*1440*/  LEPC R20, `(.L_x_25) ;  /* 0x000000001014794e */ /* 0x000fce0000000000 */
[----:B-1----:R-:W-:Y:S05]  /*1450*/  CALL.ABS.NOINC R8 ;  /* 0x0000000008007343 */ /* 0x002fea0003c00000 */
.L_x_25:
        /* <DEDUP_REMOVED lines=13> */
.L_x_26:
        /* <DEDUP_REMOVED lines=13> */
.L_x_27:
        /* <DEDUP_REMOVED lines=13> */
.L_x_28:
        /* <DEDUP_REMOVED lines=13> */
.L_x_29:
        /* <DEDUP_REMOVED lines=13> */
.L_x_30:
[----:B------:R0:W1:Y:S01]  /*1870*/  LDC.64 R8, c[0x4][R2] ;  /* 0x0100000002087b82 */ /* 0x0000620000000a00 */
[----:B------:R-:W2:Y:S01]  /*1880*/  LDCU.64 UR4, c[0x4][0x18] ;  /* 0x01000300ff0477ac */ /* 0x000ea20008000a00 */
[----:B------:R-:W-:Y:S01]  /*1890*/  CS2R R6, SRZ ;  /* 0x0000000000067805 */ /* 0x000fe2000001ff00 */
[----:B--2---:R-:W-:Y:S02]  /*18a0*/  IMAD.U32 R4, RZ, RZ, UR4 ;  /* 0x00000004ff047e24 */ /* 0x004fe4000f8e00ff */
[----:B0-----:R-:W-:-:S07]  /*18b0*/  IMAD.U32 R5, RZ, RZ, UR5 ;  /* 0x00000005ff057e24 */ /* 0x001fce000f8e00ff */
[----:B------:R-:W-:-:S07]  /*18c0*/  LEPC R20, `(.L_x_31) ;  /* 0x000000001014794e */ /* 0x000fce0000000000 */
[----:B-1----:R-:W-:Y:S05]  /*18d0*/  CALL.ABS.NOINC R8 ;  /* 0x0000000008007343 */ /* 0x002fea0003c00000 */
.L_x_31:
        /* <DEDUP_REMOVED lines=13> */
.L_x_32:
        /* <DEDUP_REMOVED lines=13> */
.L_x_33:
        /* <DEDUP_REMOVED lines=13> */
.L_x_34:
        /* <DEDUP_REMOVED lines=13> */
.L_x_35:
        /* <DEDUP_REMOVED lines=13> */
.L_x_36:
[----:B------:R0:W1:Y:S01]  /*1cf0*/  LDC.64 R8, c[0x4][R2] ;  /* 0x0100000002087b82 */ /* 0x0000620000000a00 */
[----:B------:R-:W2:Y:S01]  /*1d00*/  LDCU.64 UR4, c[0x4][0x18] ;  /* 0x01000300ff0477ac */ /* 0x000ea20008000a00 */
[----:B------:R-:W-:Y:S01]  /*1d10*/  CS2R R6, SRZ ;  /* 0x0000000000067805 */ /* 0x000fe2000001ff00 */
[----:B--2---:R-:W-:Y:S01]  /*1d20*/  IMAD.U32 R4, RZ, RZ, UR4 ;  /* 0x00000004ff047e24 */ /* 0x004fe2000f8e00ff */
[----:B0-----:R-:W-:-:S07]  /*1d30*/  MOV R5, UR5 ;  /* 0x0000000500057c02 */ /* 0x001fce0008000f00 */
[----:B------:R-:W-:-:S07]  /*1d40*/  LEPC R20, `(.L_x_37) ;  /* 0x000000001014794e */ /* 0x000fce0000000000 */
[----:B-1----:R-:W-:Y:S05]  /*1d50*/  CALL.ABS.NOINC R8 ;  /* 0x0000000008007343 */ /* 0x002fea0003c00000 */
.L_x_37:
        /* <DEDUP_REMOVED lines=13> */
.L_x_38:
        /* <DEDUP_REMOVED lines=13> */
.L_x_39:
        /* <DEDUP_REMOVED lines=13> */
.L_x_40:
        /* <DEDUP_REMOVED lines=13> */
.L_x_41:
        /* <DEDUP_REMOVED lines=13> */
.L_x_42:
[----:B------:R0:W1:Y:S01]  /*2170*/  LDC.64 R8, c[0x4][R2] ;  /* 0x0100000002087b82 */ /* 0x0000620000000a00 */
[----:B------:R-:W2:Y:S01]  /*2180*/  LDCU.64 UR4, c[0x4][0x18] ;  /* 0x01000300ff0477ac */ /* 0x000ea20008000a00 */
[----:B------:R-:W-:Y:S02]  /*2190*/  CS2R R6, SRZ ;  /* 0x0000000000067805 */ /* 0x000fe4000001ff00 */
[----:B--2---:R-:W-:Y:S01]  /*21a0*/  MOV R4, UR4 ;  /* 0x0000000400047c02 */ /* 0x004fe20008000f00 */
[----:B0-----:R-:W-:-:S07]  /*21b0*/  IMAD.U32 R5, RZ, RZ, UR5 ;  /* 0x00000005ff057e24 */ /* 0x001fce000f8e00ff */
[----:B------:R-:W-:-:S07]  /*21c0*/  LEPC R20, `(.L_x_43) ;  /* 0x000000001014794e */ /* 0x000fce0000000000 */
[----:B-1----:R-:W-:Y:S05]  /*21d0*/  CALL.ABS.NOINC R8 ;  /* 0x0000000008007343 */ /* 0x002fea0003c00000 */
.L_x_43:
        /* <DEDUP_REMOVED lines=13> */
.L_x_44:
        /* <DEDUP_REMOVED lines=13> */
.L_x_45:
        /* <DEDUP_REMOVED lines=13> */
.L_x_46:
        /* <DEDUP_REMOVED lines=13> */
.L_x_47:
        /* <DEDUP_REMOVED lines=13> */
.L_x_48:
[----:B------:R0:W1:Y:S01]  /*25f0*/  LDC.64 R8, c[0x4][R2] ;  /* 0x0100000002087b82 */ /* 0x0000620000000a00 */
[----:B------:R-:W2:Y:S01]  /*2600*/  LDCU.64 UR4, c[0x4][0x18] ;  /* 0x01000300ff0477ac */ /* 0x000ea20008000a00 */
[----:B------:R-:W-:Y:S02]  /*2610*/  CS2R R6, SRZ ;  /* 0x0000000000067805 */ /* 0x000fe4000001ff00 */
[----:B--2---:R-:W-:Y:S01]  /*2620*/  MOV R4, UR4 ;  /* 0x0000000400047c02 */ /* 0x004fe20008000f00 */
[----:B0-----:R-:W-:-:S07]  /*2630*/  IMAD.U32 R5, RZ, RZ, UR5 ;  /* 0x00000005ff057e24 */ /* 0x001fce000f8e00ff */
[----:B------:R-:W-:-:S07]  /*2640*/  LEPC R20, `(.L_x_49) ;  /* 0x000000001014794e */ /* 0x000fce0000000000 */
[----:B-1----:R-:W-:Y:S05]  /*2650*/  CALL.ABS.NOINC R8 ;  /* 0x0000000008007343 */ /* 0x002fea0003c00000 */
.L_x_49:
        /* <DEDUP_REMOVED lines=13> */
.L_x_50:
        /* <DEDUP_REMOVED lines=13> */
.L_x_51:
        /* <DEDUP_REMOVED lines=13> */
.L_x_52:
        /* <DEDUP_REMOVED lines=13> */
.L_x_53:
        /* <DEDUP_REMOVED lines=13> */
.L_x_54:
[----:B------:R0:W1:Y:S01]  /*2a70*/  LDC.64 R8, c[0x4][R2] ;  /* 0x0100000002087b82 */ /* 0x0000620000000a00 */
[----:B------:R-:W2:Y:S01]  /*2a80*/  LDCU.64 UR4, c[0x4][0x18] ;  /* 0x01000300ff0477ac */ /* 0x000ea20008000a00 */
[----:B------:R-:W-:Y:S02]  /*2a90*/  CS2R R6, SRZ ;  /* 0x0000000000067805 */ /* 0x000fe4000001ff00 */
[----:B--2---:R-:W-:Y:S01]  /*2aa0*/  MOV R4, UR4 ;  /* 0x0000000400047c02 */ /* 0x004fe20008000f00 */
[----:B0-----:R-:W-:-:S07]  /*2ab0*/  IMAD.U32 R5, RZ, RZ, UR5 ;  /* 0x00000005ff057e24 */ /* 0x001fce000f8e00ff */
[----:B------:R-:W-:-:S07]  /*2ac0*/  LEPC R20, `(.L_x_55) ;  /* 0x000000001014794e */ /* 0x000fce0000000000 */
[----:B-1----:R-:W-:Y:S05]  /*2ad0*/  CALL.ABS.NOINC R8 ;  /* 0x0000000008007343 */ /* 0x002fea0003c00000 */
.L_x_55:
        /* <DEDUP_REMOVED lines=13> */
.L_x_56:
        /* <DEDUP_REMOVED lines=13> */
.L_x_57:
        /* <DEDUP_REMOVED lines=13> */
.L_x_58:
        /* <DEDUP_REMOVED lines=13> */
.L_x_59:
        /* <DEDUP_REMOVED lines=13> */
.L_x_60:
[----:B------:R-:W0:Y:S01]  /*2ef0*/  LDC.64 R2, c[0x4][R2] ;  /* 0x0100000002027b82 */ /* 0x000e220000000a00 */
[----:B------:R-:W1:Y:S01]  /*2f00*/  LDCU.64 UR4, c[0x4][0x18] ;  /* 0x01000300ff0477ac */ /* 0x000e620008000a00 */
[----:B------:R-:W-:Y:S02]  /*2f10*/  CS2R R6, SRZ ;  /* 0x0000000000067805 */ /* 0x000fe4000001ff00 */
[----:B-1----:R-:W-:Y:S01]  /*2f20*/  MOV R4, UR4 ;  /* 0x0000000400047c02 */ /* 0x002fe20008000f00 */
[----:B------:R-:W-:-:S07]  /*2f30*/  IMAD.U32 R5, RZ, RZ, UR5 ;  /* 0x00000005ff057e24 */ /* 0x000fce000f8e00ff */
[----:B------:R-:W-:-:S07]  /*2f40*/  LEPC R20, `(.L_x_1) ;  /* 0x000000001014794e */ /* 0x000fce0000000000 */
[----:B0-----:R-:W-:Y:S05]  /*2f50*/  CALL.ABS.NOINC R2 ;  /* 0x0000000002007343 */ /* 0x001fea0003c00000 */
.L_x_1:
[----:B------:R-:W-:Y:S05]  /*2f60*/  BSYNC.RECONVERGENT B6 ;  /* 0x0000000000067941 */ /* 0x000fea0003800200 */
.L_x_0:
[----:B------:R-:W1:Y:S02]  /*2f70*/  LDC.64 R70, c[0x0][0x380] ;  /* 0x0000e000ff467b82 */ /* 0x000e640000000a00 */
[----:B-1----:R-:W-:-:S04]  /*2f80*/  ISETP.GE.AND P0, PT, R70, 0x1, PT ;  /* 0x000000014600780c */ /* 0x002fc80003f06270 */
[----:B------:R-:W-:-:S13]  /*2f90*/  ISETP.GE.OR P0, PT, R18, R71, !P0 ;  /* 0x000000471200720c */ /* 0x000fda0004706670 */
[----:B------:R-:W-:Y:S05]  /*2fa0*/  @P0 EXIT ;  /* 0x000000000000094d */ /* 0x000fea0003800000 */
[----:B------:R-:W1:Y:S01]  /*2fb0*/  S2R R0, SR_TID.X ;  /* 0x0000000000007919 */ /* 0x000e620000002100 */
[----:B------:R-:W2:Y:S01]  /*2fc0*/  S2UR UR5, SR_CgaCtaId ;  /* 0x00000000000579c3 */ /* 0x000ea20000008800 */
[----:B------:R-:W-:Y:S01]  /*2fd0*/  UMOV UR4, 0x400 ;  /* 0x0000040000047882 */ /* 0x000fe20000000000 */
[----:B------:R-:W-:-:S06]  /*2fe0*/  IMAD.MOV R69, RZ, RZ, -R70 ;  /* 0x000000ffff457224 */ /* 0x000fcc00078e0a46 */
[----:B------:R-:W1:Y:S08]  /*2ff0*/  LDC R73, c[0x0][0x360] ;  /* 0x0000d800ff497b82 */ /* 0x000e700000000800 */
[----:B------:R-:W3:Y:S01]  /*3000*/  LDC R75, c[0x0][0x388] ;  /* 0x0000e200ff4b7b82 */ /* 0x000ee20000000800 */
[----:B--2---:R-:W-:Y:S01]  /*3010*/  ULEA UR4, UR5, UR4, 0x18 ;  /* 0x0000000405047291 */ /* 0x004fe2000f8ec0ff */
[----:B-1----:R-:W-:-:S08]  /*3020*/  IMAD R73, R73, UR40, R0 ;  /* 0x0000002849497c24 */ /* 0x002fd0000f8e0200 */
[----:B------:R-:W1:Y:S01]  /*3030*/  LDS.64 R82, [UR4+0xc0] ;  /* 0x0000c004ff527984 */ /* 0x000e620008000a00 */
[----:B------:R-:W-:-:S03]  /*3040*/  VIADD R74, R73, 0xfffffffe ;  /* 0xfffffffe494a7836 */ /* 0x000fc60000000000 */
[----:B------:R-:W2:Y:S01]  /*3050*/  LDS.128 R64, [UR4] ;  /* 0x00000004ff407984 */ /* 0x000ea20008000c00 */
[C---:B------:R-:W-:Y:S01]  /*3060*/  IADD3 R0, PT, PT, R73.reuse, 0x1, RZ ;  /* 0x0000000149007810 */ /* 0x040fe20007ffe0ff */
[-C--:B------:R-:W-:Y:S02]  /*3070*/  IMAD R3, R74, R70.reuse, RZ ;  /* 0x000000464a037224 */ /* 0x080fe400078e02ff */
[----:B------:R-:W4:Y:S01]  /*3080*/  LDS.128 R60, [UR4+0x10] ;  /* 0x00001004ff3c7984 */ /* 0x000f220008000c00 */
[----:B------:R-:W-:Y:S01]  /*3090*/  ISETP.GE.AND P2, PT, R0, R71, PT ;  /* 0x000000470000720c */ /* 0x000fe20003f46270 */
[CC--:B------:R-:W-:Y:S01]  /*30a0*/  IMAD R0, R73.reuse, R70.reuse, RZ ;  /* 0x0000004649007224 */ /* 0x0c0fe200078e02ff */
[----:B------:R-:W-:Y:S01]  /*30b0*/  IADD3 R72, PT, PT, R73, 0x2, RZ ;  /* 0x0000000249487810 */ /* 0x000fe20007ffe0ff */
[----:B------:R-:W1:Y:S01]  /*30c0*/  LDS.128 R56, [UR4+0x20] ;  /* 0x00002004ff387984 */ /* 0x000e620008000c00 */
[CC--:B0-----:R-:W-:Y:S01]  /*30d0*/  IADD3 R9, PT, PT, R3.reuse, R70.reuse, RZ ;  /* 0x0000004603097210 */ /* 0x0c1fe20007ffe0ff */
[C---:B------:R-:W-:Y:S01]  /*30e0*/  VIADD R4, R0.reuse, 0x2 ;  /* 0x0000000200047836 */ /* 0x040fe20000000000 */
[----:B------:R-:W-:Y:S01]  /*30f0*/  IADD3 R5, PT, PT, R0, -0x1, RZ ;  /* 0xffffffff00057810 */ /* 0x000fe20007ffe0ff */
[----:B------:R-:W0:Y:S01]  /*3100*/  LDS.128 R52, [UR4+0x30] ;  /* 0x00003004ff347984 */ /* 0x000e220008000c00 */
[----:B------:R-:W-:Y:S01]  /*3110*/  LEA R13, R70, R9, 0x1 ;  /* 0x00000009460d7211 */ /* 0x000fe200078e08ff */
[----:B------:R-:W-:Y:S01]  /*3120*/  VIADD R8, R0, 0xfffffffe ;  /* 0xfffffffe00087836 */ /* 0x000fe20000000000 */
[C---:B------:R-:W-:Y:S01]  /*3130*/  IADD3 R6, PT, PT, R3.reuse, 0x2, RZ ;  /* 0x0000000203067810 */ /* 0x040fe20007ffe0ff */
[----:B------:R-:W0:Y:S01]  /*3140*/  LDS.128 R48, [UR4+0x50] ;  /* 0x00005004ff307984 */ /* 0x000e220008000c00 */
[----:B------:R-:W-:Y:S01]  /*3150*/  VIADD R7, R3, 0xffffffff ;  /* 0xffffffff03077836 */ /* 0x000fe20000000000 */
[----:B------:R-:W-:Y:S01]  /*3160*/  IADD3 R17, PT, PT, R13, R70, RZ ;  /* 0x000000460d117210 */ /* 0x000fe20007ffe0ff */
[C---:B------:R-:W-:Y:S01]  /*3170*/  VIADD R14, R3.reuse, 0xfffffffe ;  /* 0xfffffffe030e7836 */ /* 0x040fe20000000000 */
[----:B------:R-:W0:Y:S01]  /*3180*/  LDS.128 R44, [UR4+0x40] ;  /* 0x00004004ff2c7984 */ /* 0x000e220008000c00 */
[-CC-:B---3--:R-:W-:Y:S01]  /*3190*/  IMAD R2, R3, R75.reuse, R75.reuse ;  /* 0x0000004b03027224 */ /* 0x188fe200078e024b */
[----:B------:R-:W-:Y:S01]  /*31a0*/  IADD3 R10, PT, PT, R9, 0x2, RZ ;  /* 0x00000002090a7810 */ /* 0x000fe20007ffe0ff */
[-C--:B------:R-:W-:Y:S01]  /*31b0*/  IMAD R3, R4, R75.reuse, RZ ;  /* 0x0000004b04037224 */ /* 0x080fe200078e02ff */
[----:B------:R-:W3:Y:S01]  /*31c0*/  LDS.128 R40, [UR4+0x60] ;  /* 0x00006004ff287984 */ /* 0x000ee20008000c00 */
[-C--:B------:R-:W-:Y:S01]  /*31d0*/  IMAD R4, R5, R75.reuse, RZ ;  /* 0x0000004b05047224 */ /* 0x080fe200078e02ff */
[----:B------:R-:W-:Y:S01]  /*31e0*/  IADD3 R18, PT, PT, R17, 0x2, RZ ;  /* 0x0000000211127810 */ /* 0x000fe20007ffe0ff */
[-C--:B------:R-:W-:Y:S01]  /*31f0*/  IMAD R5, R8, R75.reuse, RZ ;  /* 0x0000004b08057224 */ /* 0x080fe200078e02ff */
[----:B------:R-:W0:Y:S01]  /*3200*/  LDS.128 R36, [UR4+0x70] ;  /* 0x00007004ff247984 */ /* 0x000e220008000c00 */
[----:B------:R-:W-:Y:S01]  /*3210*/  VIADD R11, R9, 0xffffffff ;  /* 0xffffffff090b7836 */ /* 0x000fe20000000000 */
[----:B------:R-:W-:Y:S01]  /*3220*/  IADD3 R68, PT, PT, R17, -0x2, RZ ;  /* 0xfffffffe11447810 */ /* 0x000fe20007ffe0ff */
[C---:B------:R-:W-:Y:S01]  /*3230*/  VIADD R12, R9.reuse, 0xfffffffe ;  /* 0xfffffffe090c7836 */ /* 0x040fe20000000000 */
[----:B------:R-:W0:Y:S01]  /*3240*/  LDS.128 R32, [UR4+0x80] ;  /* 0x00008004ff207984 */ /* 0x000e220008000c00 */
[--C-:B------:R-:W-:Y:S01]  /*3250*/  IMAD R8, R9, R75, R75.reuse ;  /* 0x0000004b09087224 */ /* 0x100fe200078e024b */
[----:B------:R-:W-:Y:S01]  /*3260*/  ISETP.GE.AND P0, PT, R74, R71, PT ;  /* 0x000000474a00720c */ /* 0x000fe20003f06270 */
[----:B------:R-:W-:Y:S01]  /*3270*/  IMAD R9, R14, R75, RZ ;  /* 0x0000004b0e097224 */ /* 0x000fe200078e02ff */
[----:B------:R-:W0:Y:S01]  /*3280*/  LDS.128 R28, [UR4+0xa0] ;  /* 0x0000a004ff1c7984 */ /* 0x000e220008000c00 */
[C---:B------:R-:W-:Y:S01]  /*3290*/  IADD3 R14, PT, PT, R13.reuse, 0x2, RZ ;  /* 0x000000020d0e7810 */ /* 0x040fe20007ffe0ff */
[C---:B------:R-:W-:Y:S01]  /*32a0*/  VIADD R15, R13.reuse, 0xffffffff ;  /* 0xffffffff0d0f7836 */ /* 0x040fe20000000000 */
[----:B------:R-:W-:Y:S01]  /*32b0*/  ISETP.GE.AND P3, PT, R72, R71, PT ;  /* 0x000000474800720c */ /* 0x000fe20003f66270 */
[----:B------:R-:W0:Y:S01]  /*32c0*/  LDS.128 R24, [UR4+0xb0] ;  /* 0x0000b004ff187984 */ /* 0x000e220008000c00 */
[----:B------:R-:W-:Y:S01]  /*32d0*/  VIADD R16, R13, 0xfffffffe ;  /* 0xfffffffe0d107836 */ /* 0x000fe20000000000 */
[----:B------:R-:W-:Y:S01]  /*32e0*/  IADD3 R78, PT, PT, R73, -0x1, RZ ;  /* 0xffffffff494e7810 */ /* 0x000fe20007ffe0ff */
[----:B------:R-:W-:Y:S01]  /*32f0*/  VIADD R19, R17, 0xffffffff ;  /* 0xffffffff11137836 */ /* 0x000fe20000000000 */
[----:B------:R-:W0:Y:S01]  /*3300*/  LDS.128 R20, [UR4+0x90] ;  /* 0x00009004ff147984 */ /* 0x000e220008000c00 */
[-C--:B------:R-:W-:Y:S01]  /*3310*/  IMAD R0, R0, R75.reuse, R75 ;  /* 0x0000004b00007224 */ /* 0x080fe200078e024b */
[C---:B------:R-:W-:Y:S01]  /*3320*/  ISETP.GT.AND P0, PT, R73.reuse, 0x1, !P0 ;  /* 0x000000014900780c */ /* 0x040fe20004704270 */
[-C--:B------:R-:W-:Y:S01]  /*3330*/  IMAD R6, R6, R75.reuse, RZ ;  /* 0x0000004b06067224 */ /* 0x080fe200078e02ff */
[----:B------:R-:W-:Y:S01]  /*3340*/  ISETP.GT.AND P2, PT, R73, -0x2, !P2 ;  /* 0xfffffffe4900780c */ /* 0x000fe20005744270 */
[-C--:B------:R-:W-:Y:S01]  /*3350*/  IMAD R7, R7, R75.reuse, RZ ;  /* 0x0000004b07077224 */ /* 0x080fe200078e02ff */
[----:B------:R-:W-:Y:S01]  /*3360*/  ISETP.GT.AND P3, PT, R73, -0x3, !P3 ;  /* 0xfffffffd4900780c */ /* 0x000fe20005f64270 */
[-C--:B------:R-:W-:Y:S01]  /*3370*/  IMAD R10, R10, R75.reuse, RZ ;  /* 0x0000004b0a0a7224 */ /* 0x080fe200078e02ff */
[----:B------:R-:W-:Y:S01]  /*3380*/  P2R R76, PR, RZ, 0x1 ;  /* 0x00000001ff4c7803 */ /* 0x000fe20000000000 */
[----:B------:R-:W-:-:S02]  /*3390*/  IMAD R11, R11, R75, RZ ;  /* 0x0000004b0b0b7224 */ /* 0x000fc400078e02ff */
[-C--:B------:R-:W-:Y:S02]  /*33a0*/  IMAD R12, R12, R75.reuse, RZ ;  /* 0x0000004b0c0c7224 */ /* 0x080fe400078e02ff */
[-CC-:B------:R-:W-:Y:S02]  /*33b0*/  IMAD R13, R13, R75.reuse, R75.reuse ;  /* 0x0000004b0d0d7224 */ /* 0x180fe400078e024b */
[-C--:B------:R-:W-:Y:S02]  /*33c0*/  IMAD R14, R14, R75.reuse, RZ ;  /* 0x0000004b0e0e7224 */ /* 0x080fe400078e02ff */
[-C--:B------:R-:W-:Y:S02]  /*33d0*/  IMAD R15, R15, R75.reuse, RZ ;  /* 0x0000004b0f0f7224 */ /* 0x080fe400078e02ff */
[-C--:B------:R-:W-:Y:S02]  /*33e0*/  IMAD R16, R16, R75.reuse, RZ ;  /* 0x0000004b10107224 */ /* 0x080fe400078e02ff */
[----:B------:R-:W-:-:S02]  /*33f0*/  IMAD R17, R17, R75, R75 ;  /* 0x0000004b11117224 */ /* 0x000fc400078e024b */
[-C--:B------:R-:W-:Y:S02]  /*3400*/  IMAD R18, R18, R75.reuse, RZ ;  /* 0x0000004b12127224 */ /* 0x080fe400078e02ff */
[-C--:B------:R-:W-:Y:S02]  /*3410*/  IMAD R19, R19, R75.reuse, RZ ;  /* 0x0000004b13137224 */ /* 0x080fe400078e02ff */
[-C--:B------:R-:W-:Y:S02]  /*3420*/  IMAD R68, R68, R75.reuse, RZ ;  /* 0x0000004b44447224 */ /* 0x080fe400078e02ff */
[----:B------:R-:W-:Y:S02]  /*3430*/  IMAD R75, R70, R75, RZ ;  /* 0x0000004b464b7224 */ /* 0x000fe400078e02ff */
[----:B------:R-:W-:Y:S02]  /*3440*/  IMAD.MOV.U32 R71, RZ, RZ, -0x2 ;  /* 0xfffffffeff477424 */ /* 0x000fe400078e00ff */
[----:B------:R-:W-:-:S02]  /*3450*/  IMAD R70, R73, R75, RZ ;  /* 0x0000004b49467224 */ /* 0x000fc400078e02ff */
[-C--:B------:R-:W-:Y:S02]  /*3460*/  IMAD R72, R72, R75.reuse, RZ ;  /* 0x0000004b48487224 */ /* 0x080fe400078e02ff */
[C---:B------:R-:W-:Y:S02]  /*3470*/  IMAD R73, R75.reuse, R78, RZ ;  /* 0x0000004e4b497224 */ /* 0x040fe400078e02ff */
[----:B------:R-:W-:Y:S01]  /*3480*/  IMAD R74, R74, R75, RZ ;  /* 0x0000004b4a4a7224 */ /* 0x000fe200078e02ff */
[----:B01234-:R-:W-:-:S07]  /*3490*/  IADD3 R75, PT, PT, R75, R70, RZ ;  /* 0x000000464b4b7210 */ /* 0x01ffce0007ffe0ff */
.L_x_67:
[----:B------:R-:W-:Y:S01]  /*34a0*/  ISETP.NE.AND P6, PT, R76, RZ, PT ;  /* 0x000000ff4c00720c */ /* 0x000fe20003fc5270 */
[----:B------:R-:W-:-:S03]  /*34b0*/  VIADD R98, R71, 0x1 ;  /* 0x0000000147627836 */ /* 0x000fc60000000000 */
[----:B------:R-:W-:Y:S02]  /*34c0*/  ISETP.GE.U32.OR P0, PT, R71, UR42, !P6 ;  /* 0x0000002a47007c0c */ /* 0x000fe4000f706470 */
[----:B------:R-:W-:-:S11]  /*34d0*/  ISETP.GE.U32.OR P5, PT, R98, UR42, !P6 ;  /* 0x0000002a62007c0c */ /* 0x000fd6000f7a6470 */
[----:B0-----:R-:W0:Y:S08]  /*34e0*/  @!P0 LDC.64 R86, c[0x0][0x390] ;  /* 0x0000e400ff568b82 */ /* 0x001e300000000a00 */
[----:B------:R-:W1:Y:S08]  /*34f0*/  @!P0 LDC.64 R84, c[0x0][0x390] ;  /* 0x0000e400ff548b82 */ /* 0x000e700000000a00 */
[----:B------:R-:W2:Y:S08]  /*3500*/  @!P5 LDC.64 R80, c[0x0][0x390] ;  /* 0x0000e400ff50db82 */ /* 0x000eb00000000a00 */
[----:B------:R-:W3:Y:S01]  /*3510*/  @!P5 LDC.64 R78, c[0x0][0x390] ;  /* 0x0000e400ff4edb82 */ /* 0x000ee20000000a00 */
[----:B0-----:R-:W-:-:S04]  /*3520*/  @!P0 IADD3 R86, P1, PT, R9, R86, RZ ;  /* 0x0000005609568210 */ /* 0x001fc80007f3e0ff */
[C---:B------:R-:W-:Y:S02]  /*3530*/  @!P0 LEA.HI.X.SX32 R87, R9.reuse, R87, 0x1, P1 ;  /* 0x0000005709578211 */ /* 0x040fe400008f0eff */
[----:B-1----:R-:W-:-:S03]  /*3540*/  @!P0 IADD3 R84, P1, PT, R9, R84, RZ ;  /* 0x0000005409548210 */ /* 0x002fc60007f3e0ff */
[----:B------:R-:W4:Y:S01]  /*3550*/  @!P0 LDG.E.U8 R77, desc[UR36][R86.64+0x2] ;  /* 0x00000224564d8981 */ /* 0x000f22000c1e1100 */
[----:B------:R-:W-:-:S03]  /*3560*/  @!P0 LEA.HI.X.SX32 R85, R9, R85, 0x1, P1 ;  /* 0x0000005509558211 */ /* 0x000fc600008f0eff */
[----:B------:R-:W5:Y:S01]  /*3570*/  @!P0 LDG.E.U8 R89, desc[UR36][R86.64+0x1] ;  /* 0x0000012456598981 */ /* 0x000f62000c1e1100 */
[----:B--2---:R-:W-:-:S03]  /*3580*/  @!P5 IADD3 R80, P1, PT, R7, R80, RZ ;  /* 0x000000500750d210 */ /* 0x004fc60007f3e0ff */
[----:B------:R-:W2:Y:S01]  /*3590*/  @!P0 LDG.E.U8 R92, desc[UR36][R84.64+0x2] ;  /* 0x00000224545c8981 */ /* 0x000ea2000c1e1100 */
[----:B------:R-:W-:-:S03]  /*35a0*/  @!P5 LEA.HI.X.SX32 R81, R7, R81, 0x1, P1 ;  /* 0x000000510751d211 */ /* 0x000fc600008f0eff */
[----:B------:R-:W5:Y:S01]  /*35b0*/  @!P0 LDG.E.U8 R96, desc[UR36][R84.64] ;  /* 0x0000002454608981 */ /* 0x000f62000c1e1100 */
[----:B---3--:R-:W-:-:S03]  /*35c0*/  @!P5 IADD3 R78, P1, PT, R7, R78, RZ ;  /* 0x0000004e074ed210 */ /* 0x008fc60007f3e0ff */
[----:B------:R-:W3:Y:S01]  /*35d0*/  @!P0 LDG.E.U8 R94, desc[UR36][R84.64+0x1] ;  /* 0x00000124545e8981 */ /* 0x000ee2000c1e1100 */
[----:B------:R-:W-:-:S03]  /*35e0*/  @!P5 LEA.HI.X.SX32 R79, R7, R79, 0x1, P1 ;  /* 0x0000004f074fd211 */ /* 0x000fc600008f0eff */
[----:B------:R-:W3:Y:S04]  /*35f0*/  @!P0 LDG.E.U8 R91, desc[UR36][R86.64] ;  /* 0x00000024565b8981 */ /* 0x000ee8000c1e1100 */
[----:B------:R-:W3:Y:S04]  /*3600*/  @!P5 LDG.E.U8 R90, desc[UR36][R80.64+0x1] ;  /* 0x00000124505ad981 */ /* 0x000ee8000c1e1100 */
[----:B------:R-:W3:Y:S04]  /*3610*/  @!P5 LDG.E.U8 R88, desc[UR36][R80.64+0x2] ;  /* 0x000002245058d981 */ /* 0x000ee8000c1e1100 */
[----:B------:R-:W3:Y:S04]  /*3620*/  @!P5 LDG.E.U8 R86, desc[UR36][R80.64] ;  /* 0x000000245056d981 */ /* 0x000ee8000c1e1100 */
[----:B------:R-:W3:Y:S04]  /*3630*/  @!P5 LDG.E.U8 R93, desc[UR36][R78.64+0x2] ;  /* 0x000002244e5dd981 */ /* 0x000ee8000c1e1100 */
[----:B------:R-:W3:Y:S04]  /*3640*/  @!P5 LDG.E.U8 R99, desc[UR36][R78.64+0x1] ;  /* 0x000001244e63d981 */ /* 0x000ee8000c1e1100 */
[----:B------:R0:W3:Y:S01]  /*3650*/  @!P5 LDG.E.U8 R87, desc[UR36][R78.64] ;  /* 0x000000244e57d981 */ /* 0x0000e2000c1e1100 */
[----:B------:R-:W-:-:S04]  /*3660*/  IADD3 R97, PT, PT, R71, 0x2, RZ ;  /* 0x0000000247617810 */ /* 0x000fc80007ffe0ff */
[----:B------:R-:W-:Y:S02]  /*3670*/  ISETP.GE.U32.OR P1, PT, R97, UR42, !P6 ;  /* 0x0000002a61007c0c */ /* 0x000fe4000f726470 */
[----:B------:R-:W-:Y:S02]  /*3680*/  CS2R R106, SRZ ;  /* 0x00000000006a7805 */ /* 0x000fe4000001ff00 */
[----:B------:R-:W-:Y:S02]  /*3690*/  CS2R R100, SRZ ;  /* 0x0000000000647805 */ /* 0x000fe4000001ff00 */
[----:B0-----:R-:W-:Y:S02]  /*36a0*/  CS2R R78, SRZ ;  /* 0x00000000004e7805 */ /* 0x001fe4000001ff00 */
[----:B------:R-:W-:Y:S02]  /*36b0*/  CS2R R104, SRZ ;  /* 0x0000000000687805 */ /* 0x000fe4000001ff00 */
[----:B------:R-:W-:-:S02]  /*36c0*/  CS2R R102, SRZ ;  /* 0x0000000000667805 */ /* 0x000fc4000001ff00 */
[----:B------:R-:W-:Y:S01]  /*36d0*/  CS2R R80, SRZ ;  /* 0x0000000000507805 */ /* 0x000fe2000001ff00 */
[----:B------:R-:W0:Y:S01]  /*36e0*/  S2UR UR4, SR_CTAID.X ;  /* 0x00000000000479c3 */ /* 0x000e220000002500 */
[----:B----4-:R-:W-:Y:S02]  /*36f0*/  @!P0 IMAD R77, R64, R77, RZ ;  /* 0x0000004d404d8224 */ /* 0x010fe400078e02ff */
[-C--:B--2---:R-:W-:Y:S02]  /*3700*/  @!P0 IMAD R84, R92, R41.reuse, RZ ;  /* 0x000000295c548224 */ /* 0x084fe400078e02ff */
[----:B-----5:R-:W-:Y:S01]  /*3710*/  @!P0 IMAD R85, R96, R41, RZ ;  /* 0x0000002960558224 */ /* 0x020fe200078e02ff */
[----:B------:R3:W-:Y:S01]  /*3720*/  @!P0 I2F.F64 R106, R77 ;  /* 0x0000004d006a8312 */ /* 0x0007e20000201c00 */
[----:B------:R-:W-:-:S07]  /*3730*/  @!P0 IMAD R89, R64, R89, RZ ;  /* 0x0000005940598224 */ /* 0x000fce00078e02ff */
[----:B------:R-:W-:Y:S01]  /*3740*/  @!P0 I2F.F64 R100, R84 ;  /* 0x0000005400648312 */ /* 0x000fe20000201c00 */
[----:B---3--:R-:W-:Y:S02]  /*3750*/  @!P0 IMAD R77, R94, R41, RZ ;  /* 0x000000295e4d8224 */ /* 0x008fe400078e02ff */
[----:B------:R-:W-:Y:S02]  /*3760*/  @!P5 IMAD R94, R61, R90, RZ ;  /* 0x0000005a3d5ed224 */ /* 0x000fe400078e02ff */
[----:B------:R-:W-:-:S03]  /*3770*/  @!P0 IMAD R91, R64, R91, RZ ;  /* 0x0000005b405b8224 */ /* 0x000fc600078e02ff */
[----:B------:R1:W-:Y:S01]  /*3780*/  @!P0 I2F.F64 R78, R85 ;  /* 0x00000055004e8312 */ /* 0x0003e20000201c00 */
[C---:B------:R-:W-:Y:S02]  /*3790*/  @!P5 IMAD R88, R61.reuse, R88, RZ ;  /* 0x000000583d58d224 */ /* 0x040fe400078e02ff */
[----:B------:R-:W-:Y:S01]  /*37a0*/  @!P5 IMAD R90, R61, R86, RZ ;  /* 0x000000563d5ad224 */ /* 0x000fe200078e02ff */
[----:B-1----:R-:W1:Y:S01]  /*37b0*/  @!P1 LDC.64 R84, c[0x0][0x390] ;  /* 0x0000e400ff549b82 */ /* 0x002e620000000a00 */
[C---:B------:R-:W-:Y:S02]  /*37c0*/  @!P5 IMAD R110, R38.reuse, R93, RZ ;  /* 0x0000005d266ed224 */ /* 0x040fe400078e02ff */
[C---:B------:R-:W-:Y:S02]  /*37d0*/  @!P5 IMAD R92, R38.reuse, R99, RZ ;  /* 0x00000063265cd224 */ /* 0x040fe400078e02ff */
[----:B------:R-:W-:Y:S01]  /*37e0*/  @!P5 IMAD R108, R38, R87, RZ ;  /* 0x00000057266cd224 */ /* 0x000fe200078e02ff */
[----:B------:R-:W-:Y:S01]  /*37f0*/  @!P0 I2F.F64 R104, R89 ;  /* 0x0000005900688312 */ /* 0x000fe20000201c00 */
[----:B------:R-:W-:Y:S01]  /*3800*/  VIADD R96, R71, 0x3 ;  /* 0x0000000347607836 */ /* 0x000fe20000000000 */
[----:B------:R-:W2:Y:S06]  /*3810*/  @!P1 LDC.64 R86, c[0x0][0x390] ;  /* 0x0000e400ff569b82 */ /* 0x000eac0000000a00 */
[----:B------:R-:W-:Y:S01]  /*3820*/  @!P0 I2F.F64 R102, R91 ;  /* 0x0000005b00668312 */ /* 0x000fe20000201c00 */
[----:B------:R-:W-:-:S07]  /*3830*/  ISETP.GE.U32.OR P4, PT, R96, UR42, !P6 ;  /* 0x0000002a60007c0c */ /* 0x000fce000f786470 */
[----:B------:R3:W-:Y:S08]  /*3840*/  @!P0 I2F.F64 R80, R77 ;  /* 0x0000004d00508312 */ /* 0x0007f00000201c00 */
[----:B------:R-:W4:Y:S08]  /*3850*/  @!P5 I2F.F64 R88, R88 ;  /* 0x000000580058d312 */ /* 0x000f300000201c00 */
[----:B------:R-:W5:Y:S08]  /*3860*/  @!P5 I2F.F64 R94, R94 ;  /* 0x0000005e005ed312 */ /* 0x000f700000201c00 */
[----:B------:R-:W0:Y:S08]  /*3870*/  @!P5 I2F.F64 R90, R90 ;  /* 0x0000005a005ad312 */ /* 0x000e300000201c00 */
[----:B------:R-:W1:Y:S08]  /*3880*/  @!P5 I2F.F64 R110, R110 ;  /* 0x0000006e006ed312 */ /* 0x000e700000201c00 */
[----:B------:R-:W2:Y:S08]  /*3890*/  @!P5 I2F.F64 R92, R92 ;  /* 0x0000005c005cd312 */ /* 0x000eb00000201c00 */
[----:B------:R-:W2:Y:S01]  /*38a0*/  @!P5 I2F.F64 R108, R108 ;  /* 0x0000006c006cd312 */ /* 0x000ea20000201c00 */
[----:B---3--:R-:W-:Y:S01]  /*38b0*/  IADD3 R77, PT, PT, R71, 0x4, RZ ;  /* 0x00000004474d7810 */ /* 0x008fe20007ffe0ff */
[----:B----4-:R-:W-:-:S02]  /*38c0*/  @!P5 DADD R106, R106, R88 ;  /* 0x000000006a6ad229 */ /* 0x010fc40000000058 */
[----:B-----5:R-:W-:Y:S02]  /*38d0*/  @!P5 DADD R104, R104, R94 ;  /* 0x000000006868d229 */ /* 0x020fe4000000005e */
[----:B0-----:R-:W-:Y:S02]  /*38e0*/  @!P5 DADD R102, R102, R90 ;  /* 0x000000006666d229 */ /* 0x001fe4000000005a */
[----:B-1----:R-:W-:Y:S02]  /*38f0*/  @!P5 DADD R100, R100, R110 ;  /* 0x000000006464d229 */ /* 0x002fe4000000006e */
[----:B--2---:R-:W-:Y:S01]  /*3900*/  @!P5 DADD R80, R80, R92 ;  /* 0x000000005050d229 */ /* 0x004fe2000000005c */
[----:B------:R-:W-:Y:S01]  /*3910*/  ISETP.GE.U32.OR P0, PT, R77, UR42, !P6 ;  /* 0x0000002a4d007c0c */ /* 0x000fe2000f706470 */
[----:B------:R-:W0:Y:S01]  /*3920*/  @!P4 LDC.64 R88, c[0x0][0x390] ;  /* 0x0000e400ff58cb82 */ /* 0x000e220000000a00 */
[----:B------:R-:W-:Y:S01]  /*3930*/  @!P5 DADD R78, R78, R108 ;  /* 0x000000004e4ed229 */ /* 0x000fe2000000006c */
[C---:B------:R-:W-:Y:S01]  /*3940*/  @!P1 IADD3 R108, P5, PT, R74.reuse, R84, RZ ;  /* 0x000000544a6c9210 */ /* 0x040fe20007fbe0ff */
[----:B------:R-:W1:Y:S05]  /*3950*/  S2R R94, SR_TID.X ;  /* 0x00000000005e7919 */ /* 0x000e6a0000002100 */
[----:B------:R-:W2:Y:S01]  /*3960*/  @!P4 LDC.64 R90, c[0x0][0x390] ;  /* 0x0000e400ff5acb82 */ /* 0x000ea20000000a00 */
[----:B------:R-:W-:-:S05]  /*3970*/  @!P1 LEA.HI.X.SX32 R109, R74, R85, 0x1, P5 ;  /* 0x000000554a6d9211 */ /* 0x000fca00028f0eff */
[----:B------:R-:W3:Y:S02]  /*3980*/  @!P1 LDG.E.U8 R122, desc[UR36][R108.64+0x1] ;  /* 0x000001246c7a9981 */ /* 0x000ee4000c1e1100 */
[----:B------:R-:W1:Y:S02]  /*3990*/  LDC R95, c[0x0][0x360] ;  /* 0x0000d800ff5f7b82 */ /* 0x000e640000000800 */
[----:B------:R-:W4:Y:S01]  /*39a0*/  @!P1 LDG.E.U8 R123, desc[UR36][R108.64+0x2] ;  /* 0x000002246c7b9981 */ /* 0x000f22000c1e1100 */
[----:B------:R-:W-:-:S03]  /*39b0*/  @!P1 IADD3 R86, P5, PT, R74, R86, RZ ;  /* 0x000000564a569210 */ /* 0x000fc60007fbe0ff */
[----:B------:R-:W5:Y:S02]  /*39c0*/  @!P1 LDG.E.U8 R121, desc[UR36][R108.64] ;  /* 0x000000246c799981 */ /* 0x000f64000c1e1100 */
[----:B------:R-:W1:Y:S01]  /*39d0*/  @!P0 LDC.64 R92, c[0x0][0x390] ;  /* 0x0000e400ff5c8b82 */ /* 0x000e620000000a00 */
[----:B------:R-:W-:Y:S02]  /*39e0*/  @!P1 LEA.HI.X.SX32 R87, R74, R87, 0x1, P5 ;  /* 0x000000574a579211 */ /* 0x000fe400028f0eff */
[----:B0-----:R-:W-:-:S03]  /*39f0*/  @!P4 IADD3 R88, P5, PT, R2, R88, RZ ;  /* 0x000000580258c210 */ /* 0x001fc60007fbe0ff */
[----:B------:R-:W5:Y:S01]  /*3a00*/  @!P1 LDG.E.U8 R118, desc[UR36][R86.64] ;  /* 0x0000002456769981 */ /* 0x000f62000c1e1100 */
[----:B------:R-:W-:-:S03]  /*3a10*/  @!P4 LEA.HI.X.SX32 R89, R2, R89, 0x1, P5 ;  /* 0x000000590259c211 */ /* 0x000fc600028f0eff */
[----:B------:R-:W5:Y:S01]  /*3a20*/  @!P1 LDG.E.U8 R119, desc[UR36][R86.64+0x1] ;  /* 0x0000012456779981 */ /* 0x000f62000c1e1100 */
[----:B--2---:R-:W-:-:S03]  /*3a30*/  @!P4 IADD3 R90, P5, PT, R2, R90, RZ ;  /* 0x0000005a025ac210 */ /* 0x004fc60007fbe0ff */
[----:B------:R-:W2:Y:S01]  /*3a40*/  @!P1 LDG.E.U8 R120, desc[UR36][R86.64+0x2] ;  /* 0x0000022456789981 */ /* 0x000ea2000c1e1100 */
[----:B------:R-:W-:Y:S01]  /*3a50*/  @!P4 LEA.HI.X.SX32 R91, R2, R91, 0x1, P5 ;  /* 0x0000005b025bc211 */ /* 0x000fe200028f0eff */
[----:B-1----:R-:W-:Y:S02]  /*3a60*/  IMAD R84, R95, UR4, R94 ;  /* 0x000000045f547c24 */ /* 0x002fe4000f8e025e */
[----:B------:R-:W2:Y:S04]  /*3a70*/  @!P4 LDG.E.U8 R117, desc[UR36][R88.64+0x2] ;  /* 0x000002245875c981 */ /* 0x000ea8000c1e1100 */
[----:B------:R-:W2:Y:S01]  /*3a80*/  @!P4 LDG.E.U8 R116, desc[UR36][R88.64+0x1] ;  /* 0x000001245874c981 */ /* 0x000ea2000c1e1100 */
[----:B------:R-:W-:-:S03]  /*3a90*/  @!P0 IADD3 R92, P5, PT, R6, R92, RZ ;  /* 0x0000005c065c8210 */ /* 0x000fc60007fbe0ff */
[----:B------:R-:W2:Y:S01]  /*3aa0*/  @!P4 LDG.E.U8 R114, desc[UR36][R90.64+0x2] ;  /* 0x000002245a72c981 */ /* 0x000ea2000c1e1100 */
[----:B------:R-:W-:Y:S02]  /*3ab0*/  @!P0 LEA.HI.X.SX32 R93, R6, R93, 0x1, P5 ;  /* 0x0000005d065d8211 */ /* 0x000fe400028f0eff */
[----:B------:R-:W-:Y:S01]  /*3ac0*/  ISETP.GE.AND P5, PT, R84, 0x1, PT ;  /* 0x000000015400780c */ /* 0x000fe20003fa6270 */
[----:B------:R-:W2:Y:S03]  /*3ad0*/  @!P4 LDG.E.U8 R115, desc[UR36][R88.64] ;  /* 0x000000245873c981 */ /* 0x000ea6000c1e1100 */
[----:B------:R-:W-:Y:S01]  /*3ae0*/  ISETP.GE.U32.OR P5, PT, R71, UR42, !P5 ;  /* 0x0000002a47007c0c */ /* 0x000fe2000efa6470 */
[----:B------:R-:W2:Y:S04]  /*3af0*/  @!P4 LDG.E.U8 R113, desc[UR36][R90.64+0x1] ;  /* 0x000001245a71c981 */ /* 0x000ea8000c1e1100 */
[----:B------:R-:W2:Y:S04]  /*3b00*/  @!P4 LDG.E.U8 R99, desc[UR36][R90.64] ;  /* 0x000000245a63c981 */ /* 0x000ea8000c1e1100 */
[----:B------:R-:W2:Y:S04]  /*3b10*/  @!P0 LDG.E.U8 R108, desc[UR36][R92.64+0x2] ;  /* 0x000002245c6c8981 */ /* 0x000ea8000c1e1100 */
[----:B------:R-:W0:Y:S01]  /*3b20*/  @!P5 LDC.64 R84, c[0x0][0x390] ;  /* 0x0000e400ff54db82 */ /* 0x000e220000000a00 */
[----:B------:R-:W2:Y:S04]  /*3b30*/  @!P0 LDG.E.U8 R109, desc[UR36][R92.64+0x1] ;  /* 0x000001245c6d8981 */ /* 0x000ea8000c1e1100 */
[----:B------:R-:W2:Y:S01]  /*3b40*/  @!P0 LDG.E.U8 R110, desc[UR36][R92.64] ;  /* 0x000000245c6e8981 */ /* 0x000ea2000c1e1100 */
[----:B0-----:R-:W-:-:S04]  /*3b50*/  @!P5 IADD3 R84, P6, PT, R12, R84, RZ ;  /* 0x000000540c54d210 */ /* 0x001fc80007fde0ff */
[----:B------:R-:W-:-:S05]  /*3b60*/  @!P5 LEA.HI.X.SX32 R85, R12, R85, 0x1, P6 ;  /* 0x000000550c55d211 */ /* 0x000fca00030f0eff */
[----:B------:R-:W2:Y:S04]  /*3b70*/  @!P5 LDG.E.U8 R111, desc[UR36][R84.64+0x2] ;  /* 0x00000224546fd981 */ /* 0x000ea8000c1e1100 */
[----:B------:R-:W2:Y:S04]  /*3b80*/  @!P5 LDG.E.U8 R112, desc[UR36][R84.64+0x1] ;  /* 0x000001245470d981 */ /* 0x000ea8000c1e1100 */
[----:B------:R0:W2:Y:S01]  /*3b90*/  @!P5 LDG.E.U8 R95, desc[UR36][R84.64] ;  /* 0x00000024545fd981 */ /* 0x0000a2000c1e1100 */
[C---:B---3--:R-:W-:Y:S02]  /*3ba0*/  @!P1 IMAD R122, R58.reuse, R122, RZ ;  /* 0x0000007a3a7a9224 */ /* 0x048fe400078e02ff */
[----:B----4-:R-:W-:-:S02]  /*3bb0*/  @!P1 IMAD R123, R58, R123, RZ ;  /* 0x0000007b3a7b9224 */ /* 0x010fc400078e02ff */
[----:B0-----:R-:W0:Y:S08]  /*3bc0*/  @!P1 I2F.F64 R84, R122 ;  /* 0x0000007a00549312 */ /* 0x001e300000201c00 */
[----:B------:R-:W1:Y:S01]  /*3bd0*/  @!P1 I2F.F64 R86, R123 ;  /* 0x0000007b00569312 */ /* 0x000e620000201c00 */
[----:B-----5:R-:W-:Y:S01]  /*3be0*/  @!P1 IMAD R90, R58, R121, RZ ;  /* 0x000000793a5a9224 */ /* 0x020fe200078e02ff */
[----:B0-----:R-:W-:Y:S01]  /*3bf0*/  @!P1 DADD R104, R104, R84 ;  /* 0x0000000068689229 */ /* 0x001fe20000000054 */
[----:B------:R-:W-:-:S05]  /*3c00*/  @!P1 IMAD R84, R35, R118, RZ ;  /* 0x0000007623549224 */ /* 0x000fca00078e02ff */
[----:B------:R-:W0:Y:S01]  /*3c10*/  @!P1 I2F.F64 R90, R90 ;  /* 0x0000005a005a9312 */ /* 0x000e220000201c00 */
[----:B-1----:R-:W-:Y:S01]  /*3c20*/  @!P1 DADD R106, R106, R86 ;  /* 0x000000006a6a9229 */ /* 0x002fe20000000056 */
[----:B------:R-:W-:-:S06]  /*3c30*/  @!P1 IMAD R86, R35, R119, RZ ;  /* 0x0000007723569224 */ /* 0x000fcc00078e02ff */
[----:B------:R-:W1:Y:S01]  /*3c40*/  @!P1 I2F.F64 R84, R84 ;  /* 0x0000005400549312 */ /* 0x000e620000201c00 */
[----:B--2---:R-:W-:Y:S02]  /*3c50*/  @!P1 IMAD R88, R35, R120, RZ ;  /* 0x0000007823589224 */ /* 0x004fe400078e02ff */
[----:B------:R-:W-:-:S05]  /*3c60*/  @!P4 IMAD R92, R55, R117, RZ ;  /* 0x00000075375cc224 */ /* 0x000fca00078e02ff */
[----:B------:R-:W2:Y:S01]  /*3c70*/  @!P1 I2F.F64 R86, R86 ;  /* 0x0000005600569312 */ /* 0x000ea20000201c00 */
[----:B------:R-:W3:Y:S01]  /*3c80*/  LDC R117, c[0x0][0x360] ;  /* 0x0000d800ff757b82 */ /* 0x000ee20000000800 */
[----:B0-----:R-:W-:-:S06]  /*3c90*/  @!P1 DADD R102, R102, R90 ;  /* 0x0000000066669229 */ /* 0x001fcc000000005a */
[----:B------:R-:W0:Y:S01]  /*3ca0*/  @!P1 I2F.F64 R88, R88 ;  /* 0x0000005800589312 */ /* 0x000e220000201c00 */
[----:B------:R-:W-:-:S07]  /*3cb0*/  @!P4 IMAD R90, R55, R116, RZ ;  /* 0x00000074375ac224 */ /* 0x000fce00078e02ff */
[----:B------:R-:W4:Y:S01]  /*3cc0*/  @!P4 I2F.F64 R92, R92 ;  /* 0x0000005c005cc312 */ /* 0x000f220000201c00 */
[C---:B------:R-:W-:Y:S01]  /*3cd0*/  @!P4 IMAD R116, R28.reuse, R114, RZ ;  /* 0x000000721c74c224 */ /* 0x040fe200078e02ff */
[----:B-1----:R-:W-:Y:S01]  /*3ce0*/  @!P1 DADD R78, R78, R84 ;  /* 0x000000004e4e9229 */ /* 0x002fe20000000054 */
[----:B------:R-:W1:Y:S01]  /*3cf0*/  LDC R119, c[0x0][0x360] ;  /* 0x0000d800ff777b82 */ /* 0x000e620000000800 */
[----:B------:R-:W-:Y:S01]  /*3d00*/  @!P4 IMAD R115, R55, R115, RZ ;  /* 0x000000733773c224 */ /* 0x000fe200078e02ff */
[----:B--2---:R-:W-:Y:S01]  /*3d10*/  @!P1 DADD R80, R80, R86 ;  /* 0x0000000050509229 */ /* 0x004fe20000000056 */
[C---:B------:R-:W-:Y:S02]  /*3d20*/  @!P4 IMAD R113, R28.reuse, R113, RZ ;  /* 0x000000711c71c224 */ /* 0x040fe400078e02ff */
[----:B------:R-:W2:Y:S03]  /*3d30*/  @!P4 I2F.F64 R86, R116 ;  /* 0x000000740056c312 */ /* 0x000ea60000201c00 */
[----:B------:R-:W5:Y:S01]  /*3d40*/  @!P0 LDC.64 R84, c[0x0][0x390] ;  /* 0x0000e400ff548b82 */ /* 0x000f620000000a00 */
[----:B------:R-:W-:Y:S01]  /*3d50*/  @!P4 IMAD R99, R28, R99, RZ ;  /* 0x000000631c63c224 */ /* 0x000fe200078e02ff */
[----:B0-----:R-:W-:-:S02]  /*3d60*/  @!P1 DADD R100, R100, R88 ;  /* 0x0000000064649229 */ /* 0x001fc40000000058 */
[----:B----4-:R-:W-:Y:S01]  /*3d70*/  @!P4 DADD R106, R106, R92 ;  /* 0x000000006a6ac229 */ /* 0x010fe2000000005c */
[----:B------:R-:W-:Y:S08]  /*3d80*/  @!P4 I2F.F64 R88, R115 ;  /* 0x000000730058c312 */ /* 0x000ff00000201c00 */
[----:B------:R-:W0:Y:S08]  /*3d90*/  @!P4 I2F.F64 R90, R90 ;  /* 0x0000005a005ac312 */ /* 0x000e300000201c00 */
[----:B------:R-:W4:Y:S08]  /*3da0*/  @!P4 I2F.F64 R92, R113 ;  /* 0x00000071005cc312 */ /* 0x000f300000201c00 */
[----:B------:R-:W1:Y:S01]  /*3db0*/  @!P4 I2F.F64 R114, R99 ;  /* 0x000000630072c312 */ /* 0x000e620000201c00 */
[----:B--2---:R-:W-:Y:S01]  /*3dc0*/  @!P4 DADD R100, R100, R86 ;  /* 0x000000006464c229 */ /* 0x004fe20000000056 */
[----:B---3--:R-:W-:Y:S01]  /*3dd0*/  IMAD R86, R117, UR4, R94 ;  /* 0x0000000475567c24 */ /* 0x008fe2000f8e025e */
[----:B0-----:R-:W-:-:S02]  /*3de0*/  @!P4 DADD R104, R104, R90 ;  /* 0x000000006868c229 */ /* 0x001fc4000000005a */
[----:B------:R-:W-:Y:S02]  /*3df0*/  @!P4 DADD R102, R102, R88 ;  /* 0x000000006666c229 */ /* 0x000fe40000000058 */
[----:B----4-:R-:W-:Y:S01]  /*3e00*/  @!P4 DADD R80, R80, R92 ;  /* 0x000000005050c229 */ /* 0x010fe2000000005c */
[----:B------:R-:W-:Y:S01]  /*3e10*/  ISETP.GT.AND P1, PT, R86, RZ, PT ;  /* 0x000000ff5600720c */ /* 0x000fe20003f24270 */
[----:B-1----:R-:W-:Y:S01]  /*3e20*/  @!P4 DADD R78, R78, R114 ;  /* 0x000000004e4ec229 */ /* 0x002fe20000000072 */
[----:B-----5:R-:W-:Y:S01]  /*3e30*/  @!P0 IADD3 R90, P4, PT, R6, R84, RZ ;  /* 0x00000054065a8210 */ /* 0x020fe20007f9e0ff */
[----:B------:R-:W-:Y:S01]  /*3e40*/  IMAD R84, R119, UR4, R94 ;  /* 0x0000000477547c24 */ /* 0x000fe2000f8e025e */
[----:B------:R-:W-:Y:S02]  /*3e50*/  ISETP.LT.U32.AND P1, PT, R98, UR42, P1 ;  /* 0x0000002a62007c0c */ /* 0x000fe40008f21070 */
[----:B------:R-:W-:Y:S02]  /*3e60*/  @!P0 LEA.HI.X.SX32 R91, R6, R85, 0x1, P4 ;  /* 0x00000055065b8211 */ /* 0x000fe400020f0eff */
[----:B------:R-:W-:Y:S01]  /*3e70*/  ISETP.GE.AND P4, PT, R84, 0x1, PT ;  /* 0x000000015400780c */ /* 0x000fe20003f86270 */
[----:B------:R-:W-:-:S02]  /*3e80*/  @!P0 IMAD R88, R48, R108, RZ ;  /* 0x0000006c30588224 */ /* 0x000fc400078e02ff */
[C---:B------:R-:W-:Y:S01]  /*3e90*/  @!P0 IMAD R92, R48.reuse, R109, RZ ;  /* 0x0000006d305c8224 */ /* 0x040fe200078e02ff */
[----:B------:R-:W-:Y:S01]  /*3ea0*/  ISETP.GE.U32.OR P4, PT, R97, UR42, !P4 ;  /* 0x0000002a61007c0c */ /* 0x000fe2000e786470 */
[----:B------:R-:W-:Y:S02]  /*3eb0*/  @!P0 IMAD R108, R48, R110, RZ ;  /* 0x0000006e306c8224 */ /* 0x000fe400078e02ff */
[-C--:B------:R-:W-:Y:S01]  /*3ec0*/  @!P5 IMAD R111, R111, R65.reuse, RZ ;  /* 0x000000416f6fd224 */ /* 0x080fe200078e02ff */
[----:B------:R-:W0:Y:S01]  /*3ed0*/  @!P0 I2F.F64 R88, R88 ;  /* 0x0000005800588312 */ /* 0x000e220000201c00 */
[----:B------:R-:W1:Y:S01]  /*3ee0*/  @P1 LDC.64 R84, c[0x0][0x390] ;  /* 0x0000e400ff541b82 */ /* 0x000e620000000a00 */
[-C--:B------:R-:W-:Y:S01]  /*3ef0*/  @!P5 IMAD R112, R112, R65.reuse, RZ ;  /* 0x000000417070d224 */ /* 0x080fe200078e02ff */
[----:B------:R-:W2:Y:S01]  /*3f00*/  @!P0 LDG.E.U8 R116, desc[UR36][R90.64+0x2] ;  /* 0x000002245a748981 */ /* 0x000ea2000c1e1100 */
[----:B------:R-:W-:-:S03]  /*3f10*/  @!P5 IMAD R95, R95, R65, RZ ;  /* 0x000000415f5fd224 */ /* 0x000fc600078e02ff */
[----:B------:R-:W3:Y:S01]  /*3f20*/  @!P0 LDG.E.U8 R118, desc[UR36][R90.64] ;  /* 0x000000245a768981 */ /* 0x000ee2000c1e1100 */
[----:B------:R-:W4:Y:S01]  /*3f30*/  @!P0 I2F.F64 R92, R92 ;  /* 0x0000005c005c8312 */ /* 0x000f220000201c00 */
[----:B------:R-:W5:Y:S07]  /*3f40*/  LDC R99, c[0x0][0x360] ;  /* 0x0000d800ff637b82 */ /* 0x000f6e0000000800 */
[----:B------:R-:W4:Y:S01]  /*3f50*/  @!P0 I2F.F64 R108, R108 ;  /* 0x0000006c006c8312 */ /* 0x000f220000201c00 */
[----:B------:R-:W5:Y:S07]  /*3f60*/  @!P4 LDC.64 R86, c[0x0][0x390] ;  /* 0x0000e400ff56cb82 */ /* 0x000f6e0000000a00 */
[----:B------:R-:W1:Y:S01]  /*3f70*/  @!P5 I2F.F64 R110, R111 ;  /* 0x0000006f006ed312 */ /* 0x000e620000201c00 */
[----:B0-----:R-:W-:-:S07]  /*3f80*/  @!P0 DADD R106, R106, R88 ;  /* 0x000000006a6a8229 */ /* 0x001fce0000000058 */
[----:B------:R-:W0:Y:S01]  /*3f90*/  @!P5 I2F.F64 R112, R112 ;  /* 0x000000700070d312 */ /* 0x000e220000201c00 */
[----:B----4-:R-:W-:-:S07]  /*3fa0*/  @!P0 DADD R104, R104, R92 ;  /* 0x0000000068688229 */ /* 0x010fce000000005c */
[----:B------:R-:W4:Y:S01]  /*3fb0*/  @!P5 I2F.F64 R114, R95 ;  /* 0x0000005f0072d312 */ /* 0x000f220000201c00 */
[----:B------:R-:W-:Y:S02]  /*3fc0*/  @!P0 DADD R102, R102, R108 ;  /* 0x0000000066668229 */ /* 0x000fe4000000006c */
[----:B-1----:R-:W-:Y:S01]  /*3fd0*/  @!P5 DADD R106, R106, R110 ;  /* 0x000000006a6ad229 */ /* 0x002fe2000000006e */
[----:B------:R1:W3:Y:S01]  /*3fe0*/  @!P0 LDG.E.U8 R108, desc[UR36][R90.64+0x1] ;  /* 0x000001245a6c8981 */ /* 0x0002e2000c1e1100 */
[----:B0-----:R-:W-:-:S04]  /*3ff0*/  @!P5 DADD R104, R104, R112 ;  /* 0x000000006868d229 */ /* 0x001fc80000000070 */
[----:B----4-:R-:W-:Y:S01]  /*4000*/  @!P5 DADD R102, R102, R114 ;  /* 0x000000006666d229 */ /* 0x010fe20000000072 */
[----:B------:R-:W-:Y:S01]  /*4010*/  @P1 IADD3 R88, P5, PT, R11, R84, RZ ;  /* 0x000000540b581210 */ /* 0x000fe20007fbe0ff */
[----:B-----5:R-:W-:-:S03]  /*4020*/  IMAD R84, R99, UR4, R94 ;  /* 0x0000000463547c24 */ /* 0x020fc6000f8e025e */
[----:B------:R-:W-:Y:S02]  /*4030*/  @P1 LEA.HI.X.SX32 R89, R11, R85, 0x1, P5 ;  /* 0x000000550b591211 */ /* 0x000fe400028f0eff */
[----:B------:R-:W-:-:S03]  /*4040*/  @!P4 IADD3 R86, P5, PT, R73, R86, RZ ;  /* 0x000000564956c210 */ /* 0x000fc60007fbe0ff */
[----:B------:R-:W4:Y:S01]  /*4050*/  @P1 LDG.E.U8 R109, desc[UR36][R88.64+0x2] ;  /* 0x00000224586d1981 */ /* 0x000f22000c1e1100 */
[----:B------:R-:W-:Y:S02]  /*4060*/  @!P4 LEA.HI.X.SX32 R87, R73, R87, 0x1, P5 ;  /* 0x000000574957c211 */ /* 0x000fe400028f0eff */
[----:B------:R-:W-:Y:S01]  /*4070*/  ISETP.GE.AND P5, PT, R84, 0x1, PT ;  /* 0x000000015400780c */ /* 0x000fe20003fa6270 */
[----:B------:R-:W5:Y:S03]  /*4080*/  @P1 LDG.E.U8 R111, desc[UR36][R88.64+0x1] ;  /* 0x00000124586f1981 */ /* 0x000f66000c1e1100 */
[----:B------:R-:W-:Y:S01]  /*4090*/  ISETP.GE.U32.OR P5, PT, R96, UR42, !P5 ;  /* 0x0000002a60007c0c */ /* 0x000fe2000efa6470 */
[----:B------:R-:W5:Y:S04]  /*40a0*/  @P1 LDG.E.U8 R93, desc[UR36][R88.64] ;  /* 0x00000024585d1981 */ /* 0x000f68000c1e1100 */
[----:B------:R-:W5:Y:S04]  /*40b0*/  @!P4 LDG.E.U8 R92, desc[UR36][R86.64+0x2] ;  /* 0x00000224565cc981 */ /* 0x000f68000c1e1100 */
[----:B------:R-:W5:Y:S04]  /*40c0*/  @!P4 LDG.E.U8 R114, desc[UR36][R86.64+0x1] ;  /* 0x000001245672c981 */ /* 0x000f68000c1e1100 */
[----:B------:R-:W5:Y:S01]  /*40d0*/  @!P4 LDG.E.U8 R112, desc[UR36][R86.64] ;  /* 0x000000245670c981 */ /* 0x000f62000c1e1100 */
[----:B------:R-:W0:Y:S02]  /*40e0*/  @!P5 LDC.64 R84, c[0x0][0x390] ;  /* 0x0000e400ff54db82 */ /* 0x000e240000000a00 */
[----:B0-----:R-:W-:-:S04]  /*40f0*/  @!P5 IADD3 R84, P6, PT, R8, R84, RZ ;  /* 0x000000540854d210 */ /* 0x001fc80007fde0ff */
[----:B------:R-:W-:-:S05]  /*4100*/  @!P5 LEA.HI.X.SX32 R85, R8, R85, 0x1, P6 ;  /* 0x000000550855d211 */ /* 0x000fca00030f0eff */
[----:B------:R-:W5:Y:S04]  /*4110*/  @!P5 LDG.E.U8 R113, desc[UR36][R84.64+0x2] ;  /* 0x000002245471d981 */ /* 0x000f68000c1e1100 */
[----:B------:R-:W5:Y:S04]  /*4120*/  @!P5 LDG.E.U8 R99, desc[UR36][R84.64+0x1] ;  /* 0x000001245463d981 */ /* 0x000f68000c1e1100 */
[----:B------:R0:W5:Y:S01]  /*4130*/  @!P5 LDG.E.U8 R95, desc[UR36][R84.64] ;  /* 0x00000024545fd981 */ /* 0x000162000c1e1100 */
[----:B------:R-:W1:Y:S02]  /*4140*/  LDC R115, c[0x0][0x360] ;  /* 0x0000d800ff737b82 */ /* 0x000e640000000800 */
[----:B-1----:R-:W-:-:S02]  /*4150*/  IMAD R115, R115, UR4, R94 ;  /* 0x0000000473737c24 */ /* 0x002fc4000f8e025e */
[----:B--2---:R-:W-:-:S04]  /*4160*/  @!P0 IMAD R116, R25, R116, RZ ;  /* 0x0000007419748224 */ /* 0x004fc800078e02ff */
[----:B------:R-:W1:Y:S01]  /*4170*/  @!P0 I2F.F64 R90, R116 ;  /* 0x00000074005a8312 */ /* 0x000e620000201c00 */
[----:B---3--:R-:W-:-:S07]  /*4180*/  @!P0 IMAD R118, R25, R118, RZ ;  /* 0x0000007619768224 */ /* 0x008fce00078e02ff */
[----:B0-----:R-:W-:Y:S01]  /*4190*/  @!P0 I2F.F64 R84, R118 ;  /* 0x0000007600548312 */ /* 0x001fe20000201c00 */
[----:B-1----:R-:W-:Y:S01]  /*41a0*/  @!P0 DADD R100, R100, R90 ;  /* 0x0000000064648229 */ /* 0x002fe2000000005a */
[----:B------:R-:W-:-:S06]  /*41b0*/  @!P0 IMAD R117, R25, R108, RZ ;  /* 0x0000006c19758224 */ /* 0x000fcc00078e02ff */
[----:B------:R0:W-:Y:S02]  /*41c0*/  @!P0 I2F.F64 R86, R117 ;  /* 0x0000007500568312 */ /* 0x0001e40000201c00 */
[----:B0-----:R-:W0:Y:S01]  /*41d0*/  LDC R117, c[0x0][0x360] ;  /* 0x0000d800ff757b82 */ /* 0x001e220000000800 */
[-C--:B----4-:R-:W-:Y:S02]  /*41e0*/  @P1 IMAD R88, R109, R62.reuse, RZ ;  /* 0x0000003e6d581224 */ /* 0x090fe400078e02ff */
[----:B-----5:R-:W-:-:S04]  /*41f0*/  @P1 IMAD R111, R111, R62, RZ ;  /* 0x0000003e6f6f1224 */ /* 0x020fc800078e02ff */
[----:B------:R-:W1:Y:S01]  /*4200*/  @P1 I2F.F64 R88, R88 ;  /* 0x0000005800581312 */ /* 0x000e620000201c00 */
[----:B------:R-:W-:Y:S02]  /*4210*/  @P1 IMAD R108, R93, R62, RZ ;  /* 0x0000003e5d6c1224 */ /* 0x000fe400078e02ff */
[----:B------:R-:W-:-:S05]  /*4220*/  @!P4 IMAD R92, R92, R59, RZ ;  /* 0x0000003b5c5cc224 */ /* 0x000fca00078e02ff */
[----:B------:R-:W2:Y:S01]  /*4230*/  @P1 I2F.F64 R110, R111 ;  /* 0x0000006f006e1312 */ /* 0x000ea20000201c00 */
[----:B------:R-:W-:-:S07]  /*4240*/  @!P4 IMAD R90, R114, R59, RZ ;  /* 0x0000003b725ac224 */ /* 0x000fce00078e02ff */
[----:B------:R-:W3:Y:S01]  /*4250*/  @P1 I2F.F64 R108, R108 ;  /* 0x0000006c006c1312 */ /* 0x000ee20000201c00 */
[----:B------:R-:W-:Y:S01]  /*4260*/  @!P4 IMAD R112, R112, R59, RZ ;  /* 0x0000003b7070c224 */ /* 0x000fe200078e02ff */
[----:B-1----:R-:W-:-:S06]  /*4270*/  @P1 DADD R106, R106, R88 ;  /* 0x000000006a6a1229 */ /* 0x002fcc0000000058 */
[----:B------:R-:W1:Y:S01]  /*4280*/  @!P4 I2F.F64 R92, R92 ;  /* 0x0000005c005cc312 */ /* 0x000e620000201c00 */
[----:B--2---:R-:W-:-:S07]  /*4290*/  @P1 DADD R104, R104, R110 ;  /* 0x0000000068681229 */ /* 0x004fce000000006e */
[----:B------:R-:W2:Y:S01]  /*42a0*/  @!P4 I2F.F64 R90, R90 ;  /* 0x0000005a005ac312 */ /* 0x000ea20000201c00 */
[----:B---3--:R-:W-:-:S07]  /*42b0*/  @P1 DADD R102, R102, R108 ;  /* 0x0000000066661229 */ /* 0x008fce000000006c */
[----:B------:R-:W3:Y:S01]  /*42c0*/  @!P4 I2F.F64 R88, R112 ;  /* 0x000000700058c312 */ /* 0x000ee20000201c00 */
[----:B------:R-:W-:Y:S02]  /*42d0*/  @!P0 DADD R80, R80, R86 ;  /* 0x0000000050508229 */ /* 0x000fe40000000056 */
[----:B------:R-:W-:Y:S01]  /*42e0*/  @!P0 DADD R78, R78, R84 ;  /* 0x000000004e4e8229 */ /* 0x000fe20000000054 */
[----:B------:R-:W-:Y:S01]  /*42f0*/  ISETP.GE.AND P0, PT, R115, 0x1, PT ;  /* 0x000000017300780c */ /* 0x000fe20003f06270 */
[----:B0-----:R-:W-:Y:S01]  /*4300*/  IMAD R84, R117, UR4, R94 ;  /* 0x0000000475547c24 */ /* 0x001fe2000f8e025e */
[----:B-1----:R-:W-:Y:S02]  /*4310*/  @!P4 DADD R106, R106, R92 ;  /* 0x000000006a6ac229 */ /* 0x002fe4000000005c */
[----:B--2---:R-:W-:Y:S01]  /*4320*/  @!P4 DADD R104, R104, R90 ;  /* 0x000000006868c229 */ /* 0x004fe2000000005a */
[----:B------:R-:W-:Y:S01]  /*4330*/  ISETP.GE.U32.OR P0, PT, R77, UR42, !P0 ;  /* 0x0000002a4d007c0c */ /* 0x000fe2000c706470 */
[----:B---3--:R-:W-:Y:S01]  /*4340*/  @!P4 DADD R102, R102, R88 ;  /* 0x000000006666c229 */ /* 0x008fe20000000058 */
[----:B------:R-:W-:-:S04]  /*4350*/  ISETP.GE.AND P4, PT, R84, RZ, PT ;  /* 0x000000ff5400720c */ /* 0x000fc80003f86270 */
[----:B------:R-:W-:-:S07]  /*4360*/  ISETP.GE.U32.OR P4, PT, R71, UR42, !P4 ;  /* 0x0000002a47007c0c */ /* 0x000fce000e786470 */
[----:B------:R-:W0:Y:S01]  /*4370*/  @!P0 LDC.64 R84, c[0x0][0x390] ;  /* 0x0000e400ff548b82 */ /* 0x000e220000000a00 */
[C---:B------:R-:W-:Y:S02]  /*4380*/  @!P5 IMAD R92, R44.reuse, R113, RZ ;  /* 0x000000712c5cd224 */ /* 0x040fe400078e02ff */
[C---:B------:R-:W-:Y:S02]  /*4390*/  @!P5 IMAD R90, R44.reuse, R99, RZ ;  /* 0x000000632c5ad224 */ /* 0x040fe400078e02ff */
[----:B------:R-:W-:-:S03]  /*43a0*/  @!P5 IMAD R95, R44, R95, RZ ;  /* 0x0000005f2c5fd224 */ /* 0x000fc600078e02ff */
[----:B------:R-:W1:Y:S01]  /*43b0*/  LDC R99, c[0x0][0x360] ;  /* 0x0000d800ff637b82 */ /* 0x000e620000000800 */
[----:B------:R-:W2:Y:S07]  /*43c0*/  @!P5 I2F.F64 R92, R92 ;  /* 0x0000005c005cd312 */ /* 0x000eae0000201c00 */
[----:B------:R-:W3:Y:S01]  /*43d0*/  @!P4 LDC.64 R86, c[0x0][0x390] ;  /* 0x0000e400ff56cb82 */ /* 0x000ee20000000a00 */
[----:B------:R-:W4:Y:S08]  /*43e0*/  @!P5 I2F.F64 R90, R90 ;  /* 0x0000005a005ad312 */ /* 0x000f300000201c00 */
[----:B------:R-:W5:Y:S01]  /*43f0*/  @!P5 I2F.F64 R88, R95 ;  /* 0x0000005f0058d312 */ /* 0x000f620000201c00 */
[----:B--2---:R-:W-:-:S02]  /*4400*/  @!P5 DADD R106, R106, R92 ;  /* 0x000000006a6ad229 */ /* 0x004fc4000000005c */
[----:B----4-:R-:W-:Y:S02]  /*4410*/  @!P5 DADD R104, R104, R90 ;  /* 0x000000006868d229 */ /* 0x010fe4000000005a */
[----:B-----5:R-:W-:Y:S01]  /*4420*/  @!P5 DADD R102, R102, R88 ;  /* 0x000000006666d229 */ /* 0x020fe20000000058 */
[----:B0-----:R-:W-:Y:S01]  /*4430*/  @!P0 IADD3 R88, P5, PT, R10, R84, RZ ;  /* 0x000000540a588210 */ /* 0x001fe20007fbe0ff */
[----:B-1----:R-:W-:-:S03]  /*4440*/  IMAD R84, R99, UR4, R94 ;  /* 0x0000000463547c24 */ /* 0x002fc6000f8e025e */
[----:B------:R-:W-:Y:S02]  /*4450*/  @!P0 LEA.HI.X.SX32 R89, R10, R85, 0x1, P5 ;  /* 0x000000550a598211 */ /* 0x000fe400028f0eff */
[----:B---3--:R-:W-:-:S03]  /*4460*/  @!P4 IADD3 R86, P5, PT, R5, R86, RZ ;  /* 0x000000560556c210 */ /* 0x008fc60007fbe0ff */
[----:B------:R-:W2:Y:S01]  /*4470*/  @!P0 LDG.E.U8 R90, desc[UR36][R88.64+0x2] ;  /* 0x00000224585a8981 */ /* 0x000ea2000c1e1100 */
[----:B------:R-:W-:Y:S02]  /*4480*/  @!P4 LEA.HI.X.SX32 R87, R5, R87, 0x1, P5 ;  /* 0x000000570557c211 */ /* 0x000fe400028f0eff */
[----:B------:R-:W-:Y:S01]  /*4490*/  ISETP.GE.AND P5, PT, R84, RZ, PT ;  /* 0x000000ff5400720c */ /* 0x000fe20003fa6270 */
[----:B------:R-:W3:Y:S03]  /*44a0*/  @!P0 LDG.E.U8 R92, desc[UR36][R88.64+0x1] ;  /* 0x00000124585c8981 */ /* 0x000ee6000c1e1100 */
[----:B------:R-:W-:Y:S01]  /*44b0*/  ISETP.GE.U32.OR P5, PT, R98, UR42, !P5 ;  /* 0x0000002a62007c0c */ /* 0x000fe2000efa6470 */
[----:B------:R-:W4:Y:S04]  /*44c0*/  @!P0 LDG.E.U8 R116, desc[UR36][R88.64] ;  /* 0x0000002458748981 */ /* 0x000f28000c1e1100 */
[----:B------:R-:W5:Y:S04]  /*44d0*/  @!P4 LDG.E.U8 R95, desc[UR36][R86.64+0x2] ;  /* 0x00000224565fc981 */ /* 0x000f68000c1e1100 */
[----:B------:R-:W5:Y:S04]  /*44e0*/  @!P4 LDG.E.U8 R99, desc[UR36][R86.64+0x1] ;  /* 0x000001245663c981 */ /* 0x000f68000c1e1100 */
[----:B------:R0:W5:Y:S01]  /*44f0*/  @!P4 LDG.E.U8 R111, desc[UR36][R86.64] ;  /* 0x00000024566fc981 */ /* 0x000162000c1e1100 */
[----:B------:R-:W1:Y:S02]  /*4500*/  @!P5 LDC.64 R84, c[0x0][0x390] ;  /* 0x0000e400ff54db82 */ /* 0x000e640000000a00 */
[----:B-1----:R-:W-:-:S04]  /*4510*/  @!P5 IADD3 R84, P6, PT, R4, R84, RZ ;  /* 0x000000540454d210 */ /* 0x002fc80007fde0ff */
[----:B------:R-:W-:-:S05]  /*4520*/  @!P5 LEA.HI.X.SX32 R85, R4, R85, 0x1, P6 ;  /* 0x000000550455d211 */ /* 0x000fca00030f0eff */
[----:B------:R-:W5:Y:S04]  /*4530*/  @!P5 LDG.E.U8 R114, desc[UR36][R84.64+0x2] ;  /* 0x000002245472d981 */ /* 0x000f68000c1e1100 */
[----:B------:R-:W5:Y:S04]  /*4540*/  @!P5 LDG.E.U8 R112, desc[UR36][R84.64+0x1] ;  /* 0x000001245470d981 */ /* 0x000f68000c1e1100 */
[----:B------:R1:W5:Y:S01]  /*4550*/  @!P5 LDG.E.U8 R110, desc[UR36][R84.64] ;  /* 0x00000024546ed981 */ /* 0x000362000c1e1100 */
[----:B------:R-:W1:Y:S08]  /*4560*/  LDC R113, c[0x0][0x360] ;  /* 0x0000d800ff717b82 */ /* 0x000e700000000800 */
[----:B------:R-:W1:Y:S01]  /*4570*/  LDC R115, c[0x0][0x360] ;  /* 0x0000d800ff737b82 */ /* 0x000e620000000800 */
[----:B--2---:R-:W-:-:S02]  /*4580*/  @!P0 IMAD R108, R90, R49, RZ ;  /* 0x000000315a6c8224 */ /* 0x004fc400078e02ff */
[----:B---3--:R-:W-:-:S04]  /*4590*/  @!P0 IMAD R92, R92, R49, RZ ;  /* 0x000000315c5c8224 */ /* 0x008fc800078e02ff */
[----:B------:R-:W2:Y:S01]  /*45a0*/  @!P0 I2F.F64 R108, R108 ;  /* 0x0000006c006c8312 */ /* 0x000ea20000201c00 */
[----:B----4-:R-:W-:Y:S02]  /*45b0*/  @!P0 IMAD R90, R116, R49, RZ ;  /* 0x00000031745a8224 */ /* 0x010fe400078e02ff */
[----:B-----5:R-:W-:-:S05]  /*45c0*/  @!P4 IMAD R88, R95, R66, RZ ;  /* 0x000000425f58c224 */ /* 0x020fca00078e02ff */
[----:B------:R-:W3:Y:S01]  /*45d0*/  @!P0 I2F.F64 R92, R92 ;  /* 0x0000005c005c8312 */ /* 0x000ee20000201c00 */
[-C--:B0-----:R-:W-:Y:S02]  /*45e0*/  @!P4 IMAD R86, R99, R66.reuse, RZ ;  /* 0x000000426356c224 */ /* 0x081fe400078e02ff */
[----:B-1----:R-:W-:-:S05]  /*45f0*/  @!P4 IMAD R84, R111, R66, RZ ;  /* 0x000000426f54c224 */ /* 0x002fca00078e02ff */
[----:B------:R-:W0:Y:S01]  /*4600*/  @!P0 I2F.F64 R90, R90 ;  /* 0x0000005a005a8312 */ /* 0x000e220000201c00 */
[----:B--2---:R-:W-:-:S07]  /*4610*/  @!P0 DADD R106, R106, R108 ;  /* 0x000000006a6a8229 */ /* 0x004fce000000006c */
[----:B------:R-:W1:Y:S01]  /*4620*/  @!P4 I2F.F64 R88, R88 ;  /* 0x000000580058c312 */ /* 0x000e620000201c00 */
[----:B------:R-:W-:-:S07]  /*4630*/  IMAD R95, R113, UR4, R94 ;  /* 0x00000004715f7c24 */ /* 0x000fce000f8e025e */
[----:B------:R-:W2:Y:S01]  /*4640*/  @!P4 I2F.F64 R86, R86 ;  /* 0x000000560056c312 */ /* 0x000ea20000201c00 */
[----:B---3--:R-:W-:-:S07]  /*4650*/  @!P0 DADD R104, R104, R92 ;  /* 0x0000000068688229 */ /* 0x008fce000000005c */
[----:B------:R-:W3:Y:S01]  /*4660*/  @!P4 I2F.F64 R84, R84 ;  /* 0x000000540054c312 */ /* 0x000ee20000201c00 */
[----:B0-----:R-:W-:Y:S01]  /*4670*/  @!P0 DADD R102, R102, R90 ;  /* 0x0000000066668229 */ /* 0x001fe2000000005a */
[----:B------:R-:W-:Y:S01]  /*4680*/  ISETP.GE.AND P0, PT, R95, RZ, PT ;  /* 0x000000ff5f00720c */ /* 0x000fe20003f06270 */
[----:B-1----:R-:W-:Y:S01]  /*4690*/  @!P4 DADD R106, R106, R88 ;  /* 0x000000006a6ac229 */ /* 0x002fe20000000058 */
[----:B------:R-:W-:Y:S02]  /*46a0*/  IMAD R88, R115, UR4, R94 ;  /* 0x0000000473587c24 */ /* 0x000fe4000f8e025e */
[----:B------:R-:W-:Y:S01]  /*46b0*/  ISETP.GE.U32.OR P0, PT, R97, UR42, !P0 ;  /* 0x0000002a61007c0c */ /* 0x000fe2000c706470 */
[----:B--2---:R-:W-:Y:S02]  /*46c0*/  @!P4 DADD R104, R104, R86 ;  /* 0x000000006868c229 */ /* 0x004fe40000000056 */
[----:B---3--:R-:W-:Y:S01]  /*46d0*/  @!P4 DADD R102, R102, R84 ;  /* 0x000000006666c229 */ /* 0x008fe20000000054 */
[----:B------:R-:W-:Y:S01]  /*46e0*/  ISETP.GE.AND P4, PT, R88, RZ, PT ;  /* 0x000000ff5800720c */ /* 0x000fe20003f86270 */
[----:B------:R-:W-:-:S08]  /*46f0*/  @!P5 IMAD R92, R114, R63, RZ ;  /* 0x0000003f725cd224 */ /* 0x000fd000078e02ff */
[----:B------:R-:W0:Y:S01]  /*4700*/  @!P0 LDC.64 R84, c[0x0][0x390] ;  /* 0x0000e400ff548b82 */ /* 0x000e220000000a00 */
[----:B------:R-:W-:Y:S01]  /*4710*/  ISETP.GE.U32.OR P4, PT, R96, UR42, !P4 ;  /* 0x0000002a60007c0c */ /* 0x000fe2000e786470 */
[-C--:B------:R-:W-:Y:S02]  /*4720*/  @!P5 IMAD R90, R112, R63.reuse, RZ ;  /* 0x0000003f705ad224 */ /* 0x080fe400078e02ff */
[----:B------:R-:W-:Y:S01]  /*4730*/  @!P5 IMAD R110, R110, R63, RZ ;  /* 0x0000003f6e6ed224 */ /* 0x000fe200078e02ff */
[----:B------:R-:W1:Y:S03]  /*4740*/  @!P5 I2F.F64 R92, R92 ;  /* 0x0000005c005cd312 */ /* 0x000e660000201c00 */
[----:B------:R-:W2:Y:S05]  /*4750*/  LDC R95, c[0x0][0x360] ;  /* 0x0000d800ff5f7b82 */ /* 0x000eaa0000000800 */
[----:B------:R-:W3:Y:S03]  /*4760*/  @!P5 I2F.F64 R90, R90 ;  /* 0x0000005a005ad312 */ /* 0x000ee60000201c00 */
[----:B------:R-:W4:Y:S05]  /*4770*/  @!P4 LDC.64 R86, c[0x0][0x390] ;  /* 0x0000e400ff56cb82 */ /* 0x000f2a0000000a00 */
[----:B------:R-:W5:Y:S01]  /*4780*/  @!P5 I2F.F64 R88, R110 ;  /* 0x0000006e0058d312 */ /* 0x000f620000201c00 */
[----:B-1----:R-:W-:-:S02]  /*4790*/  @!P5 DADD R106, R106, R92 ;  /* 0x000000006a6ad229 */ /* 0x002fc4000000005c */
[----:B---3--:R-:W-:Y:S02]  /*47a0*/  @!P5 DADD R104, R104, R90 ;  /* 0x000000006868d229 */ /* 0x008fe4000000005a */
[----:B-----5:R-:W-:Y:S01]  /*47b0*/  @!P5 DADD R102, R102, R88 ;  /* 0x000000006666d229 */ /* 0x020fe20000000058 */
[----:B0-----:R-:W-:Y:S01]  /*47c0*/  @!P0 IADD3 R88, P5, PT, R70, R84, RZ ;  /* 0x0000005446588210 */ /* 0x001fe20007fbe0ff */
[----:B--2---:R-:W-:-:S03]  /*47d0*/  IMAD R84, R95, UR4, R94 ;  /* 0x000000045f547c24 */ /* 0x004fc6000f8e025e */
[----:B------:R-:W-:Y:S02]  /*47e0*/  @!P0 LEA.HI.X.SX32 R89, R70, R85, 0x1, P5 ;  /* 0x0000005546598211 */ /* 0x000fe400028f0eff */
[----:B----4-:R-:W-:-:S03]  /*47f0*/  @!P4 IADD3 R86, P5, PT, R0, R86, RZ ;  /* 0x000000560056c210 */ /* 0x010fc60007fbe0ff */
        /* <DEDUP_REMOVED lines=8> */
[----:B------:R-:W0:Y:S01]  /*4880*/  @!P5 LDC.64 R84, c[0x0][0x390] ;  /* 0x0000e400ff54db82 */ /* 0x000e220000000a00 */
[----:B------:R1:W5:Y:S01]  /*4890*/  @!P4 LDG.E.U8 R114, desc[UR36][R86.64] ;  /* 0x000000245672c981 */ /* 0x000362000c1e1100 */
[----:B0-----:R-:W-:-:S04]  /*48a0*/  @!P5 IADD3 R84, P6, PT, R3, R84, RZ ;  /* 0x000000540354d210 */ /* 0x001fc80007fde0ff */
[----:B------:R-:W-:-:S05]  /*48b0*/  @!P5 LEA.HI.X.SX32 R85, R3, R85, 0x1, P6 ;  /* 0x000000550355d211 */ /* 0x000fca00030f0eff */
[----:B------:R-:W5:Y:S04]  /*48c0*/  @!P5 LDG.E.U8 R111, desc[UR36][R84.64+0x2] ;  /* 0x00000224546fd981 */ /* 0x000f68000c1e1100 */
[----:B------:R-:W5:Y:S04]  /*48d0*/  @!P5 LDG.E.U8 R99, desc[UR36][R84.64+0x1] ;  /* 0x000001245463d981 */ /* 0x000f68000c1e1100 */
[----:B------:R0:W5:Y:S01]  /*48e0*/  @!P5 LDG.E.U8 R95, desc[UR36][R84.64] ;  /* 0x00000024545fd981 */ /* 0x000162000c1e1100 */
[----:B------:R-:W0:Y:S01]  /*48f0*/  LDC R115, c[0x0][0x360] ;  /* 0x0000d800ff737b82 */ /* 0x000e220000000800 */
[----:B--2---:R-:W-:-:S02]  /*4900*/  @!P0 IMAD R108, R91, R52, RZ ;  /* 0x000000345b6c8224 */ /* 0x004fc400078e02ff */
[-C--:B---3--:R-:W-:Y:S02]  /*4910*/  @!P0 IMAD R93, R93, R52.reuse, RZ ;  /* 0x000000345d5d8224 */ /* 0x088fe400078e02ff */
[----:B----4-:R-:W-:Y:S02]  /*4920*/  @!P0 IMAD R90, R113, R52, RZ ;  /* 0x00000034715a8224 */ /* 0x010fe400078e02ff */
[----:B------:R-:W2:Y:S01]  /*4930*/  @!P0 I2F.F64 R108, R108 ;  /* 0x0000006c006c8312 */ /* 0x000ea20000201c00 */
[----:B------:R-:W3:Y:S01]  /*4940*/  LDC R113, c[0x0][0x360] ;  /* 0x0000d800ff717b82 */ /* 0x000ee20000000800 */
[----:B-----5:R-:W-:-:S06]  /*4950*/  @!P4 IMAD R88, R110, R45, RZ ;  /* 0x0000002d6e58c224 */ /* 0x020fcc00078e02ff */
[----:B------:R-:W4:Y:S01]  /*4960*/  @!P0 I2F.F64 R92, R93 ;  /* 0x0000005d005c8312 */ /* 0x000f220000201c00 */
[-C--:B-1----:R-:W-:Y:S02]  /*4970*/  @!P4 IMAD R86, R112, R45.reuse, RZ ;  /* 0x0000002d7056c224 */ /* 0x082fe400078e02ff */
[----:B0-----:R-:W-:-:S05]  /*4980*/  @!P4 IMAD R84, R114, R45, RZ ;  /* 0x0000002d7254c224 */ /* 0x001fca00078e02ff */
[----:B------:R-:W0:Y:S01]  /*4990*/  @!P0 I2F.F64 R90, R90 ;  /* 0x0000005a005a8312 */ /* 0x000e220000201c00 */
[----:B------:R-:W-:-:S07]  /*49a0*/  IMAD R110, R115, UR4, R94 ;  /* 0x00000004736e7c24 */ /* 0x000fce000f8e025e */
[----:B------:R-:W1:Y:S01]  /*49b0*/  @!P4 I2F.F64 R88, R88 ;  /* 0x000000580058c312 */ /* 0x000e620000201c00 */
[----:B--2---:R-:W-:Y:S02]  /*49c0*/  @!P0 DADD R106, R106, R108 ;  /* 0x000000006a6a8229 */ /* 0x004fe4000000006c */
[----:B----4-:R-:W-:-:S05]  /*49d0*/  @!P0 DADD R104, R104, R92 ;  /* 0x0000000068688229 */ /* 0x010fca000000005c */
[----:B------:R-:W2:Y:S01]  /*49e0*/  @!P4 I2F.F64 R86, R86 ;  /* 0x000000560056c312 */ /* 0x000ea20000201c00 */
[----:B0-----:R-:W-:Y:S01]  /*49f0*/  @!P0 DADD R102, R102, R90 ;  /* 0x0000000066668229 */ /* 0x001fe2000000005a */
[----:B------:R-:W-:-:S06]  /*4a00*/  ISETP.GE.AND P0, PT, R110, 0x1, PT ;  /* 0x000000016e00780c */ /* 0x000fcc0003f06270 */
[----:B------:R-:W0:Y:S01]  /*4a10*/  @!P4 I2F.F64 R84, R84 ;  /* 0x000000540054c312 */ /* 0x000e220000201c00 */
[----:B------:R-:W-:Y:S01]  /*4a20*/  ISETP.GE.U32.OR P0, PT, R71, UR42, !P0 ;  /* 0x0000002a47007c0c */ /* 0x000fe2000c706470 */
[----:B-1----:R-:W-:Y:S01]  /*4a30*/  @!P4 DADD R106, R106, R88 ;  /* 0x000000006a6ac229 */ /* 0x002fe20000000058 */
[----:B---3--:R-:W-:Y:S01]  /*4a40*/  IMAD R88, R113, UR4, R94 ;  /* 0x0000000471587c24 */ /* 0x008fe2000f8e025e */
[----:B--2---:R-:W-:Y:S01]  /*4a50*/  @!P4 DADD R104, R104, R86 ;  /* 0x000000006868c229 */ /* 0x004fe20000000056 */
[----:B------:R-:W-:Y:S01]  /*4a60*/  @!P5 IMAD R108, R111, R50, RZ ;  /* 0x000000326f6cd224 */ /* 0x000fe200078e02ff */
[----:B------:R-:W1:Y:S01]  /*4a70*/  @P1 LDC.64 R86, c[0x0][0x390] ;  /* 0x0000e400ff561b82 */ /* 0x000e620000000a00 */
[----:B0-----:R-:W-:Y:S01]  /*4a80*/  @!P4 DADD R102, R102, R84 ;  /* 0x000000006666c229 */ /* 0x001fe20000000054 */
[----:B------:R-:W-:-:S06]  /*4a90*/  ISETP.GE.AND P4, PT, R88, 0x1, PT ;  /* 0x000000015800780c */ /* 0x000fcc0003f86270 */
[----:B------:R-:W0:Y:S01]  /*4aa0*/  @!P0 LDC.64 R84, c[0x0][0x390] ;  /* 0x0000e400ff548b82 */ /* 0x000e220000000a00 */
[----:B------:R-:W-:Y:S01]  /*4ab0*/  ISETP.GE.U32.OR P4, PT, R97, UR42, !P4 ;  /* 0x0000002a61007c0c */ /* 0x000fe2000e786470 */
[-C--:B------:R-:W-:Y:S02]  /*4ac0*/  @!P5 IMAD R92, R99, R50.reuse, RZ ;  /* 0x00000032635cd224 */ /* 0x080fe400078e02ff */
[----:B------:R-:W-:Y:S01]  /*4ad0*/  @!P5 IMAD R95, R95, R50, RZ ;  /* 0x000000325f5fd224 */ /* 0x000fe200078e02ff */
[----:B------:R-:W2:Y:S03]  /*4ae0*/  @!P5 I2F.F64 R108, R108 ;  /* 0x0000006c006cd312 */ /* 0x000ea60000201c00 */
[----:B------:R-:W3:Y:S05]  /*4af0*/  LDC R99, c[0x0][0x360] ;  /* 0x0000d800ff637b82 */ /* 0x000eea0000000800 */
[----:B------:R-:W4:Y:S03]  /*4b00*/  @!P5 I2F.F64 R92, R92 ;  /* 0x0000005c005cd312 */ /* 0x000f260000201c00 */
[----:B------:R-:W5:Y:S05]  /*4b10*/  @!P4 LDC.64 R88, c[0x0][0x390] ;  /* 0x0000e400ff58cb82 */ /* 0x000f6a0000000a00 */
[----:B------:R-:W1:Y:S01]  /*4b20*/  @!P5 I2F.F64 R90, R95 ;  /* 0x0000005f005ad312 */ /* 0x000e620000201c00 */
[----:B--2---:R-:W-:-:S02]  /*4b30*/  @!P5 DADD R106, R106, R108 ;  /* 0x000000006a6ad229 */ /* 0x004fc4000000006c */
[----:B----4-:R-:W-:Y:S02]  /*4b40*/  @!P5 DADD R104, R104, R92 ;  /* 0x000000006868d229 */ /* 0x010fe4000000005c */
[----:B-1----:R-:W-:Y:S01]  /*4b50*/  @!P5 DADD R102, R102, R90 ;  /* 0x000000006666d229 */ /* 0x002fe2000000005a */
[----:B0-----:R-:W-:-:S04]  /*4b60*/  @!P0 IADD3 R90, P5, PT, R12, R84, RZ ;  /* 0x000000540c5a8210 */ /* 0x001fc80007fbe0ff */
[----:B------:R-:W-:Y:S02]  /*4b70*/  @!P0 LEA.HI.X.SX32 R91, R12, R85, 0x1, P5 ;  /* 0x000000550c5b8211 */ /* 0x000fe400028f0eff */
[----:B------:R-:W-:Y:S01]  /*4b80*/  @P1 IADD3 R86, P5, PT, R11, R86, RZ ;  /* 0x000000560b561210 */ /* 0x000fe20007fbe0ff */
[----:B---3--:R-:W-:Y:S02]  /*4b90*/  IMAD R84, R99, UR4, R94 ;  /* 0x0000000463547c24 */ /* 0x008fe4000f8e025e */
[----:B------:R-:W2:Y:S01]  /*4ba0*/  @!P0 LDG.E.U8 R113, desc[UR36][R90.64+0x2] ;  /* 0x000002245a718981 */ /* 0x000ea2000c1e1100 */
[----:B------:R-:W-:Y:S02]  /*4bb0*/  @P1 LEA.HI.X.SX32 R87, R11, R87, 0x1, P5 ;  /* 0x000000570b571211 */ /* 0x000fe400028f0eff */
[C---:B-----5:R-:W-:Y:S01]  /*4bc0*/  @!P4 IADD3 R88, P5, PT, R73.reuse, R88, RZ ;  /* 0x000000584958c210 */ /* 0x060fe20007fbe0ff */
[----:B------:R-:W3:Y:S03]  /*4bd0*/  @!P0 LDG.E.U8 R117, desc[UR36][R90.64+0x1] ;  /* 0x000001245a758981 */ /* 0x000ee6000c1e1100 */
[----:B------:R-:W-:Y:S01]  /*4be0*/  @!P4 LEA.HI.X.SX32 R89, R73, R89, 0x1, P5 ;  /* 0x000000594959c211 */ /* 0x000fe200028f0eff */
[----:B------:R-:W4:Y:S01]  /*4bf0*/  @P1 LDG.E.U8 R92, desc[UR36][R86.64+0x2] ;  /* 0x00000224565c1981 */ /* 0x000f22000c1e1100 */
[----:B------:R-:W-:-:S03]  /*4c00*/  ISETP.GE.AND P5, PT, R84, 0x1, PT ;  /* 0x000000015400780c */ /* 0x000fc60003fa6270 */
[----:B------:R-:W5:Y:S01]  /*4c10*/  @!P0 LDG.E.U8 R109, desc[UR36][R90.64] ;  /* 0x000000245a6d8981 */ /* 0x000f62000c1e1100 */
[----:B------:R-:W-:-:S03]  /*4c20*/  ISETP.GE.U32.OR P5, PT, R96, UR42, !P5 ;  /* 0x0000002a60007c0c */ /* 0x000fc6000efa6470 */
[----:B------:R-:W5:Y:S04]  /*4c30*/  @P1 LDG.E.U8 R108, desc[UR36][R86.64] ;  /* 0x00000024566c1981 */ /* 0x000f68000c1e1100 */
[----:B------:R0:W5:Y:S04]  /*4c40*/  @P1 LDG.E.U8 R118, desc[UR36][R86.64+0x1] ;  /* 0x0000012456761981 */ /* 0x000168000c1e1100 */
[----:B------:R-:W5:Y:S02]  /*4c50*/  @!P4 LDG.E.U8 R95, desc[UR36][R88.64+0x1] ;  /* 0x00000124585fc981 */ /* 0x000f64000c1e1100 */
[----:B------:R-:W1:Y:S02]  /*4c60*/  @!P5 LDC.64 R84, c[0x0][0x390] ;  /* 0x0000e400ff54db82 */ /* 0x000e640000000a00 */
[----:B------:R-:W5:Y:S04]  /*4c70*/  @!P4 LDG.E.U8 R111, desc[UR36][R88.64+0x2] ;  /* 0x00000224586fc981 */ /* 0x000f68000c1e1100 */
[----:B------:R-:W5:Y:S01]  /*4c80*/  @!P4 LDG.E.U8 R99, desc[UR36][R88.64] ;  /* 0x000000245863c981 */ /* 0x000f62000c1e1100 */
[----:B-1----:R-:W-:-:S04]  /*4c90*/  @!P5 IADD3 R84, P6, PT, R8, R84, RZ ;  /* 0x000000540854d210 */ /* 0x002fc80007fde0ff */
[----:B------:R-:W-:-:S05]  /*4ca0*/  @!P5 LEA.HI.X.SX32 R85, R8, R85, 0x1, P6 ;  /* 0x000000550855d211 */ /* 0x000fca00030f0eff */
[----:B------:R-:W5:Y:S04]  /*4cb0*/  @!P5 LDG.E.U8 R114, desc[UR36][R84.64+0x2] ;  /* 0x000002245472d981 */ /* 0x000f68000c1e1100 */
[----:B------:R-:W5:Y:S04]  /*4cc0*/  @!P5 LDG.E.U8 R112, desc[UR36][R84.64+0x1] ;  /* 0x000001245470d981 */ /* 0x000f68000c1e1100 */
[----:B------:R1:W5:Y:S01]  /*4cd0*/  @!P5 LDG.E.U8 R110, desc[UR36][R84.64] ;  /* 0x00000024546ed981 */ /* 0x000362000c1e1100 */
[-C--:B--2---:R-:W-:Y:S02]  /*4ce0*/  @!P0 IMAD R116, R113, R42.reuse, RZ ;  /* 0x0000002a71748224 */ /* 0x084fe400078e02ff */
[----:B------:R-:W2:Y:S02]  /*4cf0*/  LDC R113, c[0x0][0x360] ;  /* 0x0000d800ff717b82 */ /* 0x000ea40000000800 */
[----:B0-----:R-:W0:Y:S01]  /*4d00*/  @!P0 I2F.F64 R86, R116 ;  /* 0x0000007400568312 */ /* 0x001e220000201c00 */
[----:B---3--:R-:W-:-:S02]  /*4d10*/  @!P0 IMAD R117, R117, R42, RZ ;  /* 0x0000002a75758224 */ /* 0x008fc400078e02ff */
[----:B----4-:R-:W-:Y:S02]  /*4d20*/  @P1 IMAD R92, R92, R39, RZ ;  /* 0x000000275c5c1224 */ /* 0x010fe400078e02ff */
[----:B-----5:R-:W-:-:S03]  /*4d30*/  @!P0 IMAD R109, R109, R42, RZ ;  /* 0x0000002a6d6d8224 */ /* 0x020fc600078e02ff */
[----:B-1----:R-:W1:Y:S01]  /*4d40*/  @!P0 I2F.F64 R84, R117 ;  /* 0x0000007500548312 */ /* 0x002e620000201c00 */
[----:B------:R-:W3:Y:S01]  /*4d50*/  LDC R115, c[0x0][0x360] ;  /* 0x0000d800ff737b82 */ /* 0x000ee20000000800 */
[-C--:B------:R-:W-:Y:S02]  /*4d60*/  @P1 IMAD R119, R108, R39.reuse, RZ ;  /* 0x000000276c771224 */ /* 0x080fe400078e02ff */
[----:B------:R-:W-:-:S04]  /*4d70*/  @P1 IMAD R118, R118, R39, RZ ;  /* 0x0000002776761224 */ /* 0x000fc800078e02ff */
[----:B------:R-:W-:Y:S01]  /*4d80*/  @P1 I2F.F64 R92, R92 ;  /* 0x0000005c005c1312 */ /* 0x000fe20000201c00 */
[----:B0-----:R-:W-:-:S07]  /*4d90*/  @!P0 DADD R100, R100, R86 ;  /* 0x0000000064648229 */ /* 0x001fce0000000056 */
[----:B------:R-:W0:Y:S01]  /*4da0*/  @!P0 I2F.F64 R108, R109 ;  /* 0x0000006d006c8312 */ /* 0x000e220000201c00 */
[----:B------:R-:W-:-:S07]  /*4db0*/  @!P4 IMAD R95, R20, R95, RZ ;  /* 0x0000005f145fc224 */ /* 0x000fce00078e02ff */
[----:B------:R4:W-:Y:S01]  /*4dc0*/  @P1 I2F.F64 R88, R119 ;  /* 0x0000007700581312 */ /* 0x0009e20000201c00 */
[----:B-1----:R-:W-:-:S07]  /*4dd0*/  @!P0 DADD R80, R80, R84 ;  /* 0x0000000050508229 */ /* 0x002fce0000000054 */
[----:B------:R-:W1:Y:S01]  /*4de0*/  @P1 I2F.F64 R90, R118 ;  /* 0x00000076005a1312 */ /* 0x000e620000201c00 */
[----:B----4-:R-:W4:Y:S01]  /*4df0*/  LDC R119, c[0x0][0x360] ;  /* 0x0000d800ff777b82 */ /* 0x010f220000000800 */
[C---:B------:R-:W-:Y:S02]  /*4e00*/  @!P4 IMAD R111, R20.reuse, R111, RZ ;  /* 0x0000006f146fc224 */ /* 0x040fe400078e02ff */
[----:B------:R-:W-:Y:S01]  /*4e10*/  @!P4 IMAD R99, R20, R99, RZ ;  /* 0x000000631463c224 */ /* 0x000fe200078e02ff */
[----:B0-----:R-:W-:-:S03]  /*4e20*/  @!P0 DADD R78, R78, R108 ;  /* 0x000000004e4e8229 */ /* 0x001fc6000000006c */
[----:B------:R-:W0:Y:S01]  /*4e30*/  @!P4 I2F.F64 R84, R95 ;  /* 0x0000005f0054c312 */ /* 0x000e220000201c00 */
[----:B------:R-:W-:Y:S01]  /*4e40*/  @P1 DADD R100, R100, R92 ;  /* 0x0000000064641229 */ /* 0x000fe2000000005c */
[----:B--2---:R-:W-:-:S06]  /*4e50*/  IMAD R113, R113, UR4, R94 ;  /* 0x0000000471717c24 */ /* 0x004fcc000f8e025e */
[----:B------:R-:W2:Y:S01]  /*4e60*/  @!P4 I2F.F64 R86, R111 ;  /* 0x0000006f0056c312 */ /* 0x000ea20000201c00 */
[----:B-1----:R-:W-:-:S07]  /*4e70*/  @P1 DADD R80, R80, R90 ;  /* 0x0000000050501229 */ /* 0x002fce000000005a */
[----:B------:R-:W1:Y:S01]  /*4e80*/  @!P4 I2F.F64 R92, R99 ;  /* 0x00000063005cc312 */ /* 0x000e620000201c00 */
[--C-:B---3--:R-:W-:Y:S01]  /*4e90*/  IMAD R115, R115, UR4, R94.reuse ;  /* 0x0000000473737c24 */ /* 0x108fe2000f8e025e */
[----:B------:R-:W-:Y:S01]  /*4ea0*/  ISETP.GE.AND P0, PT, R113, 0x1, PT ;  /* 0x000000017100780c */ /* 0x000fe20003f06270 */
[----:B------:R-:W-:Y:S02]  /*4eb0*/  @P1 DADD R78, R78, R88 ;  /* 0x000000004e4e1229 */ /* 0x000fe40000000058 */
[----:B0-----:R-:W-:Y:S01]  /*4ec0*/  @!P4 DADD R80, R80, R84 ;  /* 0x000000005050c229 */ /* 0x001fe20000000054 */
[----:B------:R-:W-:Y:S01]  /*4ed0*/  ISETP.GE.U32.OR P0, PT, R77, UR42, !P0 ;  /* 0x0000002a4d007c0c */ /* 0x000fe2000c706470 */
[----:B----4-:R-:W-:Y:S01]  /*4ee0*/  IMAD R84, R119, UR4, R94 ;  /* 0x0000000477547c24 */ /* 0x010fe2000f8e025e */
[----:B------:R-:W-:Y:S01]  /*4ef0*/  ISETP.GE.AND P1, PT, R115, RZ, PT ;  /* 0x000000ff7300720c */ /* 0x000fe20003f26270 */
[----:B--2---:R-:W-:Y:S02]  /*4f00*/  @!P4 DADD R100, R100, R86 ;  /* 0x000000006464c229 */ /* 0x004fe40000000056 */
[----:B-1----:R-:W-:Y:S01]  /*4f10*/  @!P4 DADD R78, R78, R92 ;  /* 0x000000004e4ec229 */ /* 0x002fe2000000005c */
[----:B------:R-:W-:-:S02]  /*4f20*/  ISETP.GE.U32.OR P4, PT, R71, UR42, !P1 ;  /* 0x0000002a47007c0c */ /* 0x000fc4000cf86470 */
[----:B------:R-:W-:-:S05]  /*4f30*/  ISETP.GE.AND P1, PT, R84, RZ, PT ;  /* 0x000000ff5400720c */ /* 0x000fca0003f26270 */
[----:B------:R-:W0:Y:S01]  /*4f40*/  @!P0 LDC.64 R84, c[0x0][0x390] ;  /* 0x0000e400ff548b82 */ /* 0x000e220000000a00 */
[----:B------:R-:W-:Y:S01]  /*4f50*/  ISETP.GE.U32.OR P1, PT, R98, UR42, !P1 ;  /* 0x0000002a62007c0c */ /* 0x000fe2000cf26470 */
[-C--:B------:R-:W-:Y:S02]  /*4f60*/  @!P5 IMAD R108, R114, R29.reuse, RZ ;  /* 0x0000001d726cd224 */ /* 0x080fe400078e02ff */
[-C--:B------:R-:W-:Y:S02]  /*4f70*/  @!P5 IMAD R92, R112, R29.reuse, RZ ;  /* 0x0000001d705cd224 */ /* 0x080fe400078e02ff */
[----:B------:R-:W-:Y:S02]  /*4f80*/  @!P5 IMAD R110, R110, R29, RZ ;  /* 0x0000001d6e6ed224 */ /* 0x000fe400078e02ff */
[----:B------:R-:W1:Y:S01]  /*4f90*/  @!P4 LDC.64 R86, c[0x0][0x390] ;  /* 0x0000e400ff56cb82 */ /* 0x000e620000000a00 */
[----:B------:R-:W2:Y:S07]  /*4fa0*/  @!P5 I2F.F64 R108, R108 ;  /* 0x0000006c006cd312 */ /* 0x000eae0000201c00 */
[----:B------:R-:W3:Y:S01]  /*4fb0*/  LDC R95, c[0x0][0x360] ;  /* 0x0000d800ff5f7b82 */ /* 0x000ee20000000800 */
[----:B------:R-:W4:Y:S07]  /*4fc0*/  @!P5 I2F.F64 R92, R92 ;  /* 0x0000005c005cd312 */ /* 0x000f2e0000201c00 */
[----:B------:R-:W5:Y:S01]  /*4fd0*/  @!P1 LDC.64 R88, c[0x0][0x390] ;  /* 0x0000e400ff589b82 */ /* 0x000f620000000a00 */
[----:B------:R-:W0:Y:S01]  /*4fe0*/  @!P5 I2F.F64 R90, R110 ;  /* 0x0000006e005ad312 */ /* 0x000e220000201c00 */
[----:B--2---:R-:W-:-:S02]  /*4ff0*/  @!P5 DADD R100, R100, R108 ;  /* 0x000000006464d229 */ /* 0x004fc4000000006c */
[----:B----4-:R-:W-:Y:S02]  /*5000*/  @!P5 DADD R80, R80, R92 ;  /* 0x000000005050d229 */ /* 0x010fe4000000005c */
[----:B0-----:R-:W-:Y:S01]  /*5010*/  @!P5 DADD R78, R78, R90 ;  /* 0x000000004e4ed229 */ /* 0x001fe2000000005a */
[----:B------:R-:W-:-:S04]  /*5020*/  @!P0 IADD3 R90, P5, PT, R10, R84, RZ ;  /* 0x000000540a5a8210 */ /* 0x000fc80007fbe0ff */
[----:B------:R-:W-:Y:S02]  /*5030*/  @!P0 LEA.HI.X.SX32 R91, R10, R85, 0x1, P5 ;  /* 0x000000550a5b8211 */ /* 0x000fe400028f0eff */
[----:B-1----:R-:W-:Y:S01]  /*5040*/  @!P4 IADD3 R86, P5, PT, R5, R86, RZ ;  /* 0x000000560556c210 */ /* 0x002fe20007fbe0ff */
[----:B---3--:R-:W-:Y:S02]  /*5050*/  IMAD R84, R95, UR4, R94 ;  /* 0x000000045f547c24 */ /* 0x008fe4000f8e025e */
[----:B------:R-:W2:Y:S01]  /*5060*/  @!P0 LDG.E.U8 R115, desc[UR36][R90.64+0x2] ;  /* 0x000002245a738981 */ /* 0x000ea2000c1e1100 */
[----:B------:R-:W-:Y:S02]  /*5070*/  @!P4 LEA.HI.X.SX32 R87, R5, R87, 0x1, P5 ;  /* 0x000000570557c211 */ /* 0x000fe400028f0eff */
[C---:B-----5:R-:W-:Y:S01]  /*5080*/  @!P1 IADD3 R88, P5, PT, R4.reuse, R88, RZ ;  /* 0x0000005804589210 */ /* 0x060fe20007fbe0ff */
[----:B------:R-:W3:Y:S03]  /*5090*/  @!P0 LDG.E.U8 R117, desc[UR36][R90.64+0x1] ;  /* 0x000001245a758981 */ /* 0x000ee6000c1e1100 */
[----:B------:R-:W-:Y:S01]  /*50a0*/  @!P1 LEA.HI.X.SX32 R89, R4, R89, 0x1, P5 ;  /* 0x0000005904599211 */ /* 0x000fe200028f0eff */
[----:B------:R-:W4:Y:S01]  /*50b0*/  @!P0 LDG.E.U8 R93, desc[UR36][R90.64] ;  /* 0x000000245a5d8981 */ /* 0x000f22000c1e1100 */
[----:B------:R-:W-:-:S03]  /*50c0*/  ISETP.GE.AND P5, PT, R84, RZ, PT ;  /* 0x000000ff5400720c */ /* 0x000fc60003fa6270 */
[----:B------:R-:W5:Y:S01]  /*50d0*/  @!P4 LDG.E.U8 R108, desc[UR36][R86.64+0x2] ;  /* 0x00000224566cc981 */ /* 0x000f62000c1e1100 */
[----:B------:R-:W-:-:S03]  /*50e0*/  ISETP.GE.U32.OR P5, PT, R97, UR42, !P5 ;  /* 0x0000002a61007c0c */ /* 0x000fc6000efa6470 */
[----:B------:R-:W5:Y:S04]  /*50f0*/  @!P4 LDG.E.U8 R92, desc[UR36][R86.64+0x1] ;  /* 0x00000124565cc981 */ /* 0x000f68000c1e1100 */
[----:B------:R-:W5:Y:S04]  /*5100*/  @!P4 LDG.E.U8 R116, desc[UR36][R86.64] ;  /* 0x000000245674c981 */ /* 0x000f68000c1e1100 */
[----:B------:R-:W5:Y:S02]  /*5110*/  @!P1 LDG.E.U8 R111, desc[UR36][R88.64+0x2] ;  /* 0x00000224586f9981 */ /* 0x000f64000c1e1100 */
[----:B------:R-:W0:Y:S02]  /*5120*/  @!P5 LDC.64 R84, c[0x0][0x390] ;  /* 0x0000e400ff54db82 */ /* 0x000e240000000a00 */
[----:B------:R-:W5:Y:S04]  /*5130*/  @!P1 LDG.E.U8 R95, desc[UR36][R88.64+0x1] ;  /* 0x00000124585f9981 */ /* 0x000f68000c1e1100 */
[----:B------:R1:W5:Y:S01]  /*5140*/  @!P1 LDG.E.U8 R99, desc[UR36][R88.64] ;  /* 0x0000002458639981 */ /* 0x000362000c1e1100 */
[----:B0-----:R-:W-:-:S04]  /*5150*/  @!P5 IADD3 R84, P6, PT, R70, R84, RZ ;  /* 0x000000544654d210 */ /* 0x001fc80007fde0ff */
[----:B------:R-:W-:-:S05]  /*5160*/  @!P5 LEA.HI.X.SX32 R85, R70, R85, 0x1, P6 ;  /* 0x000000554655d211 */ /* 0x000fca00030f0eff */
[----:B------:R-:W5:Y:S04]  /*5170*/  @!P5 LDG.E.U8 R114, desc[UR36][R84.64+0x2] ;  /* 0x000002245472d981 */ /* 0x000f68000c1e1100 */
[----:B------:R-:W5:Y:S04]  /*5180*/  @!P5 LDG.E.U8 R112, desc[UR36][R84.64+0x1] ;  /* 0x000001245470d981 */ /* 0x000f68000c1e1100 */
[----:B------:R0:W5:Y:S01]  /*5190*/  @!P5 LDG.E.U8 R110, desc[UR36][R84.64] ;  /* 0x00000024546ed981 */ /* 0x000162000c1e1100 */
[----:B------:R-:W0:Y:S08]  /*51a0*/  LDC R119, c[0x0][0x360] ;  /* 0x0000d800ff777b82 */ /* 0x000e300000000800 */
[----:B------:R-:W1:Y:S02]  /*51b0*/  LDC R113, c[0x0][0x360] ;  /* 0x0000d800ff717b82 */ /* 0x000e640000000800 */
[----:B-1----:R-:W-:-:S02]  /*51c0*/  IMAD R113, R113, UR4, R94 ;  /* 0x0000000471717c24 */ /* 0x002fc4000f8e025e */
[-C--:B--2---:R-:W-:Y:S02]  /*51d0*/  @!P0 IMAD R115, R115, R26.reuse, RZ ;  /* 0x0000001a73738224 */ /* 0x084fe400078e02ff */
[-C--:B---3--:R-:W-:Y:S02]  /*51e0*/  @!P0 IMAD R117, R117, R26.reuse, RZ ;  /* 0x0000001a75758224 */ /* 0x088fe400078e02ff */
[----:B----4-:R-:W-:Y:S01]  /*51f0*/  @!P0 IMAD R118, R93, R26, RZ ;  /* 0x0000001a5d768224 */ /* 0x010fe200078e02ff */
[----:B------:R-:W1:Y:S01]  /*5200*/  @!P0 I2F.F64 R88, R115 ;  /* 0x0000007300588312 */ /* 0x000e620000201c00 */
[----:B-----5:R-:W-:-:S07]  /*5210*/  @!P4 IMAD R108, R108, R43, RZ ;  /* 0x0000002b6c6cc224 */ /* 0x020fce00078e02ff */
[----:B------:R-:W2:Y:S01]  /*5220*/  @!P0 I2F.F64 R86, R117 ;  /* 0x0000007500568312 */ /* 0x000ea20000201c00 */
[-C--:B------:R-:W-:Y:S02]  /*5230*/  @!P4 IMAD R92, R92, R43.reuse, RZ ;  /* 0x0000002b5c5cc224 */ /* 0x080fe400078e02ff */
[----:B------:R-:W-:-:S05]  /*5240*/  @!P4 IMAD R90, R116, R43, RZ ;  /* 0x0000002b745ac224 */ /* 0x000fca00078e02ff */
[----:B0-----:R-:W0:Y:S01]  /*5250*/  @!P0 I2F.F64 R84, R118 ;  /* 0x0000007600548312 */ /* 0x001e220000201c00 */
[----:B------:R-:W-:-:S07]  /*5260*/  @!P1 IMAD R111, R111, R32, RZ ;  /* 0x000000206f6f9224 */ /* 0x000fce00078e02ff */
[----:B------:R-:W3:Y:S01]  /*5270*/  @!P4 I2F.F64 R108, R108 ;  /* 0x0000006c006cc312 */ /* 0x000ee20000201c00 */
[----:B------:R-:W-:-:S07]  /*5280*/  @!P1 IMAD R95, R95, R32, RZ ;  /* 0x000000205f5f9224 */ /* 0x000fce00078e02ff */
[----:B------:R-:W4:Y:S01]  /*5290*/  @!P4 I2F.F64 R92, R92 ;  /* 0x0000005c005cc312 */ /* 0x000f220000201c00 */
[----:B------:R-:W-:-:S07]  /*52a0*/  @!P1 IMAD R99, R99, R32, RZ ;  /* 0x0000002063639224 */ /* 0x000fce00078e02ff */
[----:B------:R-:W5:Y:S01]  /*52b0*/  @!P4 I2F.F64 R90, R90 ;  /* 0x0000005a005ac312 */ /* 0x000f620000201c00 */
[----:B-1----:R-:W-:Y:S01]  /*52c0*/  @!P0 DADD R100, R100, R88 ;  /* 0x0000000064648229 */ /* 0x002fe20000000058 */
[----:B------:R-:W-:Y:S01]  /*52d0*/  IMAD R115, R119, UR4, R94 ;  /* 0x0000000477737c24 */ /* 0x000fe2000f8e025e */
[----:B--2---:R-:W-:Y:S02]  /*52e0*/  @!P0 DADD R80, R80, R86 ;  /* 0x0000000050508229 */ /* 0x004fe40000000056 */
[----:B0-----:R-:W-:-:S03]  /*52f0*/  @!P0 DADD R78, R78, R84 ;  /* 0x000000004e4e8229 */ /* 0x001fc60000000054 */
[----:B------:R-:W0:Y:S01]  /*5300*/  @!P1 I2F.F64 R88, R111 ;  /* 0x0000006f00589312 */ /* 0x000e220000201c00 */
[----:B------:R-:W-:Y:S01]  /*5310*/  ISETP.GE.AND P0, PT, R115, RZ, PT ;  /* 0x000000ff7300720c */ /* 0x000fe20003f06270 */
[----:B---3--:R-:W-:-:S06]  /*5320*/  @!P4 DADD R100, R100, R108 ;  /* 0x000000006464c229 */ /* 0x008fcc000000006c */
[----:B------:R-:W1:Y:S01]  /*5330*/  @!P1 I2F.F64 R86, R95 ;  /* 0x0000005f00569312 */ /* 0x000e620000201c00 */
[----:B----4-:R-:W-:Y:S02]  /*5340*/  @!P4 DADD R80, R80, R92 ;  /* 0x000000005050c229 */ /* 0x010fe4000000005c */
[----:B-----5:R-:W-:-:S05]  /*5350*/  @!P4 DADD R78, R78, R90 ;  /* 0x000000004e4ec229 */ /* 0x020fca000000005a */
[----:B------:R-:W2:Y:S01]  /*5360*/  @!P1 I2F.F64 R84, R99 ;  /* 0x0000006300549312 */ /* 0x000ea20000201c00 */
[----:B------:R-:W-:Y:S02]  /*5370*/  ISETP.GE.U32.OR P4, PT, R96, UR42, !P0 ;  /* 0x0000002a60007c0c */ /* 0x000fe4000c786470 */
[----:B------:R-:W-:-:S04]  /*5380*/  ISETP.GE.AND P0, PT, R113, RZ, PT ;  /* 0x000000ff7100720c */ /* 0x000fc80003f06270 */
[----:B------:R-:W-:Y:S01]  /*5390*/  ISETP.GE.U32.OR P0, PT, R77, UR42, !P0 ;  /* 0x0000002a4d007c0c */ /* 0x000fe2000c706470 */
[----:B0-----:R-:W-:Y:S02]  /*53a0*/  @!P1 DADD R100, R100, R88 ;  /* 0x0000000064649229 */ /* 0x001fe40000000058 */
[----:B-1----:R-:W-:Y:S02]  /*53b0*/  @!P1 DADD R80, R80, R86 ;  /* 0x0000000050509229 */ /* 0x002fe40000000056 */
[----:B--2---:R-:W-:Y:S01]  /*53c0*/  @!P1 DADD R78, R78, R84 ;  /* 0x000000004e4e9229 */ /* 0x004fe20000000054 */
[----:B------:R-:W-:Y:S01]  /*53d0*/  ISETP.GE.U32.OR P1, PT, R71, UR42, !P2 ;  /* 0x0000002a47007c0c */ /* 0x000fe2000d726470 */
[----:B------:R-:W0:Y:S01]  /*53e0*/  @!P4 LDC.64 R84, c[0x0][0x390] ;  /* 0x0000e400ff54cb82 */ /* 0x000e220000000a00 */
[-C--:B------:R-:W-:Y:S02]  /*53f0*/  @!P5 IMAD R108, R114, R21.reuse, RZ ;  /* 0x00000015726cd224 */ /* 0x080fe400078e02ff */
[----:B------:R-:W-:-:S02]  /*5400*/  @!P5 IMAD R94, R112, R21, RZ ;  /* 0x00000015705ed224 */ /* 0x000fc400078e02ff */
[----:B------:R-:W-:-:S03]  /*5410*/  @!P5 IMAD R110, R110, R21, RZ ;  /* 0x000000156e6ed224 */ /* 0x000fc600078e02ff */
[----:B------:R-:W1:Y:S01]  /*5420*/  @!P0 LDC.64 R86, c[0x0][0x390] ;  /* 0x0000e400ff568b82 */ /* 0x000e620000000a00 */
[----:B------:R-:W2:Y:S07]  /*5430*/  @!P5 I2F.F64 R108, R108 ;  /* 0x0000006c006cd312 */ /* 0x000eae0000201c00 */
[----:B------:R-:W3:Y:S01]  /*5440*/  @!P1 LDC.64 R88, c[0x0][0x390] ;  /* 0x0000e400ff589b82 */ /* 0x000ee20000000a00 */
        /* <DEDUP_REMOVED lines=8> */
[----:B-1----:R-:W-:-:S03]  /*54d0*/  @!P0 IADD3 R86, P5, PT, R3, R86, RZ ;  /* 0x0000005603568210 */ /* 0x002fc60007fbe0ff */
[----:B------:R-:W2:Y:S01]  /*54e0*/  @!P4 LDG.E.U8 R95, desc[UR36][R92.64+0x2] ;  /* 0x000002245c5fc981 */ /* 0x000ea2000c1e1100 */
[----:B------:R-:W-:Y:S02]  /*54f0*/  @!P0 LEA.HI.X.SX32 R87, R3, R87, 0x1, P5 ;  /* 0x0000005703578211 */ /* 0x000fe400028f0eff */
[C---:B---3--:R-:W-:Y:S01]  /*5500*/  @!P1 IADD3 R118, P5, PT, R16.reuse, R88, RZ ;  /* 0x0000005810769210 */ /* 0x048fe20007fbe0ff */
[----:B------:R-:W3:Y:S03]  /*5510*/  @!P4 LDG.E.U8 R94, desc[UR36][R92.64+0x1] ;  /* 0x000001245c5ec981 */ /* 0x000ee6000c1e1100 */
[C---:B------:R-:W-:Y:S01]  /*5520*/  @!P1 LEA.HI.X.SX32 R119, R16.reuse, R89, 0x1, P5 ;  /* 0x0000005910779211 */ /* 0x040fe200028f0eff */
[----:B------:R-:W4:Y:S01]  /*5530*/  @!P0 LDG.E.U8 R113, desc[UR36][R86.64+0x2] ;  /* 0x0000022456718981 */ /* 0x000f22000c1e1100 */
[----:B-----5:R-:W-:-:S03]  /*5540*/  @!P1 IADD3 R90, P5, PT, R16, R90, RZ ;  /* 0x0000005a105a9210 */ /* 0x020fc60007fbe0ff */
[----:B------:R-:W5:Y:S01]  /*5550*/  @!P1 LDG.E.U8 R120, desc[UR36][R118.64+0x2] ;  /* 0x0000022476789981 */ /* 0x000f62000c1e1100 */
[----:B------:R-:W-:Y:S02]  /*5560*/  @!P1 LEA.HI.X.SX32 R91, R16, R91, 0x1, P5 ;  /* 0x0000005b105b9211 */ /* 0x000fe400028f0eff */
[----:B------:R-:W-:Y:S01]  /*5570*/  ISETP.GE.U32.OR P5, PT, R98, UR42, !P2 ;  /* 0x0000002a62007c0c */ /* 0x000fe2000d7a6470 */
[----:B------:R-:W4:Y:S04]  /*5580*/  @!P4 LDG.E.U8 R89, desc[UR36][R92.64] ;  /* 0x000000245c59c981 */ /* 0x000f28000c1e1100 */
[----:B------:R-:W4:Y:S04]  /*5590*/  @!P1 LDG.E.U8 R88, desc[UR36][R118.64+0x1] ;  /* 0x0000012476589981 */ /* 0x000f28000c1e1100 */
[----:B------:R-:W4:Y:S04]  /*55a0*/  @!P0 LDG.E.U8 R111, desc[UR36][R86.64+0x1] ;  /* 0x00000124566f8981 */ /* 0x000f28000c1e1100 */
[----:B------:R-:W0:Y:S01]  /*55b0*/  @!P5 LDC.64 R84, c[0x0][0x390] ;  /* 0x0000e400ff54db82 */ /* 0x000e220000000a00 */
[----:B------:R-:W4:Y:S04]  /*55c0*/  @!P0 LDG.E.U8 R108, desc[UR36][R86.64] ;  /* 0x00000024566c8981 */ /* 0x000f28000c1e1100 */
[----:B------:R2:W4:Y:S04]  /*55d0*/  @!P1 LDG.E.U8 R118, desc[UR36][R118.64] ;  /* 0x0000002476769981 */ /* 0x000528000c1e1100 */
[----:B------:R-:W4:Y:S04]  /*55e0*/  @!P1 LDG.E.U8 R109, desc[UR36][R90.64+0x1] ;  /* 0x000001245a6d9981 */ /* 0x000f28000c1e1100 */
[----:B------:R-:W4:Y:S04]  /*55f0*/  @!P1 LDG.E.U8 R112, desc[UR36][R90.64+0x2] ;  /* 0x000002245a709981 */ /* 0x000f28000c1e1100 */
[----:B------:R-:W4:Y:S01]  /*5600*/  @!P1 LDG.E.U8 R91, desc[UR36][R90.64] ;  /* 0x000000245a5b9981 */ /* 0x000f22000c1e1100 */
[----:B0-----:R-:W-:-:S04]  /*5610*/  @!P5 IADD3 R116, P6, PT, R15, R84, RZ ;  /* 0x000000540f74d210 */ /* 0x001fc80007fde0ff */
[C---:B------:R-:W-:Y:S02]  /*5620*/  @!P5 LEA.HI.X.SX32 R117, R15.reuse, R85, 0x1, P6 ;  /* 0x000000550f75d211 */ /* 0x040fe400030f0eff */
[----:B------:R-:W0:Y:S03]  /*5630*/  @!P5 LDC.64 R84, c[0x0][0x390] ;  /* 0x0000e400ff54db82 */ /* 0x000e260000000a00 */
[----:B------:R-:W4:Y:S04]  /*5640*/  @!P5 LDG.E.U8 R90, desc[UR36][R116.64+0x2] ;  /* 0x00000224745ad981 */ /* 0x000f28000c1e1100 */
[----:B------:R-:W4:Y:S04]  /*5650*/  @!P5 LDG.E.U8 R110, desc[UR36][R116.64+0x1] ;  /* 0x00000124746ed981 */ /* 0x000f28000c1e1100 */
[----:B------:R4:W4:Y:S01]  /*5660*/  @!P5 LDG.E.U8 R116, desc[UR36][R116.64] ;  /* 0x000000247474d981 */ /* 0x000922000c1e1100 */
[----:B0-----:R-:W-:-:S04]  /*5670*/  @!P5 IADD3 R84, P6, PT, R15, R84, RZ ;  /* 0x000000540f54d210 */ /* 0x001fc80007fde0ff */
[----:B------:R-:W-:-:S05]  /*5680*/  @!P5 LEA.HI.X.SX32 R85, R15, R85, 0x1, P6 ;  /* 0x000000550f55d211 */ /* 0x000fca00030f0eff */
[----:B------:R-:W4:Y:S04]  /*5690*/  @!P5 LDG.E.U8 R114, desc[UR36][R84.64+0x1] ;  /* 0x000001245472d981 */ /* 0x000f28000c1e1100 */
[----:B------:R-:W4:Y:S04]  /*56a0*/  @!P5 LDG.E.U8 R115, desc[UR36][R84.64+0x2] ;  /* 0x000002245473d981 */ /* 0x000f28000c1e1100 */
[----:B------:R0:W4:Y:S01]  /*56b0*/  @!P5 LDG.E.U8 R99, desc[UR36][R84.64] ;  /* 0x000000245463d981 */ /* 0x000122000c1e1100 */
[----:B--2---:R-:W-:-:S04]  /*56c0*/  @!P4 IMAD R119, R95, R30, RZ ;  /* 0x0000001e5f77c224 */ /* 0x004fc800078e02ff */
[----:B------:R1:W2:Y:S01]  /*56d0*/  @!P4 I2F.F64 R86, R119 ;  /* 0x000000770056c312 */ /* 0x0002a20000201c00 */
[----:B-----5:R-:W-:Y:S02]  /*56e0*/  @!P1 IMAD R92, R120, R67, RZ ;  /* 0x00000043785c9224 */ /* 0x020fe400078e02ff */
[-C--:B---3--:R-:W-:Y:S02]  /*56f0*/  @!P4 IMAD R120, R94, R30.reuse, RZ ;  /* 0x0000001e5e78c224 */ /* 0x088fe400078e02ff */
[----:B----4-:R-:W-:-:S03]  /*5700*/  @!P4 IMAD R117, R89, R30, RZ ;  /* 0x0000001e5975c224 */ /* 0x010fc600078e02ff */
[----:B0-----:R-:W0:Y:S01]  /*5710*/  @!P4 I2F.F64 R84, R120 ;  /* 0x000000780054c312 */ /* 0x001e220000201c00 */
[----:B------:R-:W-:-:S07]  /*5720*/  @!P1 IMAD R94, R88, R67, RZ ;  /* 0x00000043585e9224 */ /* 0x000fce00078e02ff */
[----:B------:R3:W4:Y:S01]  /*5730*/  @!P4 I2F.F64 R88, R117 ;  /* 0x000000750058c312 */ /* 0x0007220000201c00 */
[-C--:B-1----:R-:W-:Y:S02]  /*5740*/  @!P0 IMAD R119, R113, R27.reuse, RZ ;  /* 0x0000001b71778224 */ /* 0x082fe400078e02ff */
[----:B------:R-:W-:Y:S01]  /*5750*/  @!P0 IMAD R111, R111, R27, RZ ;  /* 0x0000001b6f6f8224 */ /* 0x000fe200078e02ff */
[----:B--2---:R-:W-:Y:S01]  /*5760*/  @!P4 DADD R100, R100, R86 ;  /* 0x000000006464c229 */ /* 0x004fe20000000056 */
[----:B------:R-:W-:Y:S01]  /*5770*/  @!P1 IMAD R118, R118, R67, RZ ;  /* 0x0000004376769224 */ /* 0x000fe200078e02ff */
[----:B0-----:R-:W-:Y:S01]  /*5780*/  @!P4 DADD R80, R80, R84 ;  /* 0x000000005050c229 */ /* 0x001fe20000000054 */
[----:B---3--:R-:W-:Y:S01]  /*5790*/  @!P0 IMAD R117, R108, R27, RZ ;  /* 0x0000001b6c758224 */ /* 0x008fe200078e02ff */
[----:B------:R-:W0:Y:S01]  /*57a0*/  @!P0 I2F.F64 R86, R119 ;  /* 0x0000007700568312 */ /* 0x000e220000201c00 */
[-C--:B------:R-:W-:Y:S01]  /*57b0*/  @!P1 IMAD R120, R109, R36.reuse, RZ ;  /* 0x000000246d789224 */ /* 0x080fe200078e02ff */
[----:B----4-:R-:W-:Y:S01]  /*57c0*/  @!P4 DADD R78, R78, R88 ;  /* 0x000000004e4ec229 */ /* 0x010fe20000000058 */
[----:B------:R-:W-:-:S05]  /*57d0*/  @!P1 IMAD R112, R112, R36, RZ ;  /* 0x0000002470709224 */ /* 0x000fca00078e02ff */
[----:B------:R1:W-:Y:S01]  /*57e0*/  @!P1 I2F.F64 R84, R118 ;  /* 0x0000007600549312 */ /* 0x0003e20000201c00 */
[----:B------:R-:W-:-:S07]  /*57f0*/  ISETP.GE.U32.OR P4, PT, R97, UR42, !P2 ;  /* 0x0000002a61007c0c */ /* 0x000fce000d786470 */
[----:B------:R-:W2:Y:S08]  /*5800*/  @!P0 I2F.F64 R88, R111 ;  /* 0x0000006f00588312 */ /* 0x000eb00000201c00 */
[----:B------:R-:W-:Y:S08]  /*5810*/  @!P1 I2F.F64 R94, R94 ;  /* 0x0000005e005e9312 */ /* 0x000ff00000201c00 */
[----:B------:R-:W3:Y:S01]  /*5820*/  @!P0 I2F.F64 R108, R117 ;  /* 0x00000075006c8312 */ /* 0x000ee20000201c00 */
[----:B-1----:R-:W-:-:S07]  /*5830*/  @!P1 IMAD R118, R91, R36, RZ ;  /* 0x000000245b769224 */ /* 0x002fce00078e02ff */
[----:B------:R-:W1:Y:S01]  /*5840*/  @!P1 I2F.F64 R92, R92 ;  /* 0x0000005c005c9312 */ /* 0x000e620000201c00 */
[----:B0-----:R-:W-:-:S07]  /*5850*/  @!P0 DADD R100, R100, R86 ;  /* 0x0000000064648229 */ /* 0x001fce0000000056 */
[----:B------:R-:W0:Y:S01]  /*5860*/  @!P1 I2F.F64 R112, R112 ;  /* 0x0000007000709312 */ /* 0x000e220000201c00 */
[----:B--2---:R-:W-:Y:S02]  /*5870*/  @!P0 DADD R80, R80, R88 ;  /* 0x0000000050508229 */ /* 0x004fe40000000058 */
[----:B------:R-:W-:Y:S01]  /*5880*/  @!P1 DADD R102, R102, R84 ;  /* 0x0000000066669229 */ /* 0x000fe20000000054 */
[----:B------:R-:W2:Y:S01]  /*5890*/  @!P4 LDC.64 R84, c[0x0][0x390] ;  /* 0x0000e400ff54cb82 */ /* 0x000ea20000000a00 */
[----:B---3--:R-:W-:-:S03]  /*58a0*/  @!P0 DADD R78, R78, R108 ;  /* 0x000000004e4e8229 */ /* 0x008fc6000000006c */
[----:B------:R-:W3:Y:S01]  /*58b0*/  @!P1 I2F.F64 R86, R120 ;  /* 0x0000007800569312 */ /* 0x000ee20000201c00 */
[----:B------:R-:W-:Y:S01]  /*58c0*/  @!P1 DADD R104, R104, R94 ;  /* 0x0000000068689229 */ /* 0x000fe2000000005e */
[-C--:B------:R-:W-:Y:S02]  /*58d0*/  @!P5 IMAD R90, R90, R56.reuse, RZ ;  /* 0x000000385a5ad224 */ /* 0x080fe400078e02ff */
[-C--:B------:R-:W-:Y:S02]  /*58e0*/  @!P5 IMAD R110, R110, R56.reuse, RZ ;  /* 0x000000386e6ed224 */ /* 0x080fe400078e02ff */
[----:B------:R-:W-:Y:S02]  /*58f0*/  @!P5 IMAD R108, R116, R56, RZ ;  /* 0x00000038746cd224 */ /* 0x000fe400078e02ff */
[----:B------:R-:W4:Y:S01]  /*5900*/  @!P1 I2F.F64 R88, R118 ;  /* 0x0000007600589312 */ /* 0x000f220000201c00 */
[-C--:B------:R-:W-:Y:S02]  /*5910*/  @!P5 IMAD R94, R114, R33.reuse, RZ ;  /* 0x00000021725ed224 */ /* 0x080fe400078e02ff */
[----:B------:R-:W-:-:S02]  /*5920*/  @!P5 IMAD R115, R115, R33, RZ ;  /* 0x000000217373d224 */ /* 0x000fc400078e02ff */
[----:B------:R-:W-:Y:S01]  /*5930*/  @!P5 IMAD R99, R99, R33, RZ ;  /* 0x000000216363d224 */ /* 0x000fe200078e02ff */
[----:B-1----:R-:W-:Y:S02]  /*5940*/  @!P1 DADD R106, R106, R92 ;  /* 0x000000006a6a9229 */ /* 0x002fe4000000005c */
[----:B0-----:R-:W-:Y:S01]  /*5950*/  @!P1 DADD R100, R100, R112 ;  /* 0x0000000064649229 */ /* 0x001fe20000000070 */
[----:B------:R-:W0:Y:S01]  /*5960*/  @!P5 I2F.F64 R90, R90 ;  /* 0x0000005a005ad312 */ /* 0x000e220000201c00 */
[----:B------:R-:W-:-:S07]  /*5970*/  ISETP.GE.U32.OR P0, PT, R96, UR42, !P2 ;  /* 0x0000002a60007c0c */ /* 0x000fce000d706470 */
[----:B------:R-:W1:Y:S01]  /*5980*/  @!P5 I2F.F64 R110, R110 ;  /* 0x0000006e006ed312 */ /* 0x000e620000201c00 */
[----:B---3--:R-:W-:-:S07]  /*5990*/  @!P1 DADD R80, R80, R86 ;  /* 0x0000000050509229 */ /* 0x008fce0000000056 */
[----:B------:R-:W3:Y:S01]  /*59a0*/  @!P5 I2F.F64 R108, R108 ;  /* 0x0000006c006cd312 */ /* 0x000ee20000201c00 */
[----:B----4-:R-:W-:Y:S01]  /*59b0*/  @!P1 DADD R78, R78, R88 ;  /* 0x000000004e4e9229 */ /* 0x010fe20000000058 */
[----:B------:R-:W4:Y:S06]  /*59c0*/  @!P4 LDC.64 R86, c[0x0][0x390] ;  /* 0x0000e400ff56cb82 */ /* 0x000f2c0000000a00 */
[----:B------:R-:W5:Y:S08]  /*59d0*/  @!P5 I2F.F64 R92, R115 ;  /* 0x00000073005cd312 */ /* 0x000f700000201c00 */
[----:B------:R-:W2:Y:S08]  /*59e0*/  @!P5 I2F.F64 R94, R94 ;  /* 0x0000005e005ed312 */ /* 0x000eb00000201c00 */
[----:B------:R-:W2:Y:S01]  /*59f0*/  @!P5 I2F.F64 R112, R99 ;  /* 0x000000630070d312 */ /* 0x000ea20000201c00 */
[----:B0-----:R-:W-:Y:S01]  /*5a00*/  @!P5 DADD R106, R106, R90 ;  /* 0x000000006a6ad229 */ /* 0x001fe2000000005a */
[----:B------:R-:W0:Y:S01]  /*5a10*/  @!P0 LDC.64 R88, c[0x0][0x390] ;  /* 0x0000e400ff588b82 */ /* 0x000e220000000a00 */
[----:B-1----:R-:W-:-:S02]  /*5a20*/  @!P5 DADD R104, R104, R110 ;  /* 0x000000006868d229 */ /* 0x002fc4000000006e */
[----:B---3--:R-:W-:Y:S02]  /*5a30*/  @!P5 DADD R102, R102, R108 ;  /* 0x000000006666d229 */ /* 0x008fe4000000006c */
[----:B-----5:R-:W-:Y:S02]  /*5a40*/  @!P5 DADD R100, R100, R92 ;  /* 0x000000006464d229 */ /* 0x020fe4000000005c */
[----:B--2---:R-:W-:Y:S01]  /*5a50*/  @!P5 DADD R80, R80, R94 ;  /* 0x000000005050d229 */ /* 0x004fe2000000005e */
[----:B------:R-:W-:Y:S01]  /*5a60*/  ISETP.GE.U32.OR P1, PT, R77, UR42, !P2 ;  /* 0x0000002a4d007c0c */ /* 0x000fe2000d726470 */
[----:B------:R-:W1:Y:S01]  /*5a70*/  @!P0 LDC.64 R90, c[0x0][0x390] ;  /* 0x0000e400ff5a8b82 */ /* 0x000e620000000a00 */
[----:B------:R-:W-:Y:S01]  /*5a80*/  @!P5 DADD R78, R78, R112 ;  /* 0x000000004e4ed229 */ /* 0x000fe20000000070 */
[----:B------:R-:W-:-:S04]  /*5a90*/  @!P4 IADD3 R110, P5, PT, R75, R84, RZ ;  /* 0x000000544b6ec210 */ /* 0x000fc80007fbe0ff */
[----:B------:R-:W-:-:S06]  /*5aa0*/  @!P4 LEA.HI.X.SX32 R111, R75, R85, 0x1, P5 ;  /* 0x000000554b6fc211 */ /* 0x000fcc00028f0eff */
[----:B------:R-:W2:Y:S01]  /*5ab0*/  @!P1 LDC.64 R92, c[0x0][0x390] ;  /* 0x0000e400ff5c9b82 */ /* 0x000ea20000000a00 */
[----:B------:R-:W3:Y:S01]  /*5ac0*/  @!P4 LDG.E.U8 R117, desc[UR36][R110.64+0x2] ;  /* 0x000002246e75c981 */ /* 0x000ee2000c1e1100 */
[----:B----4-:R-:W-:-:S03]  /*5ad0*/  @!P4 IADD3 R112, P5, PT, R75, R86, RZ ;  /* 0x000000564b70c210 */ /* 0x010fc60007fbe0ff */
[----:B------:R-:W4:Y:S03]  /*5ae0*/  @!P4 LDG.E.U8 R115, desc[UR36][R110.64+0x1] ;  /* 0x000001246e73c981 */ /* 0x000f26000c1e1100 */
[----:B------:R-:W5:Y:S01]  /*5af0*/  @!P1 LDC.64 R94, c[0x0][0x390] ;  /* 0x0000e400ff5e9b82 */ /* 0x000f620000000a00 */
[----:B------:R-:W-:Y:S02]  /*5b00*/  @!P4 LEA.HI.X.SX32 R113, R75, R87, 0x1, P5 ;  /* 0x000000574b71c211 */ /* 0x000fe400028f0eff */
[C---:B0-----:R-:W-:Y:S01]  /*5b10*/  @!P0 IADD3 R108, P5, PT, R13.reuse, R88, RZ ;  /* 0x000000580d6c8210 */ /* 0x041fe20007fbe0ff */
[----:B------:R-:W4:Y:S03]  /*5b20*/  @!P4 LDG.E.U8 R87, desc[UR36][R110.64] ;  /* 0x000000246e57c981 */ /* 0x000f26000c1e1100 */
[C---:B------:R-:W-:Y:S01]  /*5b30*/  @!P0 LEA.HI.X.SX32 R109, R13.reuse, R89, 0x1, P5 ;  /* 0x000000590d6d8211 */ /* 0x040fe200028f0eff */
[----:B------:R-:W4:Y:S01]  /*5b40*/  @!P4 LDG.E.U8 R114, desc[UR36][R112.64+0x1] ;  /* 0x000001247072c981 */ /* 0x000f22000c1e1100 */
[----:B-1----:R-:W-:-:S03]  /*5b50*/  @!P0 IADD3 R90, P5, PT, R13, R90, RZ ;  /* 0x0000005a0d5a8210 */ /* 0x002fc60007fbe0ff */
[----:B------:R-:W4:Y:S01]  /*5b60*/  @!P4 LDG.E.U8 R89, desc[UR36][R112.64+0x2] ;  /* 0x000002247059c981 */ /* 0x000f22000c1e1100 */
[----:B------:R-:W-:Y:S02]  /*5b70*/  @!P0 LEA.HI.X.SX32 R91, R13, R91, 0x1, P5 ;  /* 0x0000005b0d5b8211 */ /* 0x000fe400028f0eff */
[C---:B--2---:R-:W-:Y:S01]  /*5b80*/  @!P1 IADD3 R92, P5, PT, R14.reuse, R92, RZ ;  /* 0x0000005c0e5c9210 */ /* 0x044fe20007fbe0ff */
[----:B------:R-:W2:Y:S03]  /*5b90*/  @!P0 LDG.E.U8 R86, desc[UR36][R108.64+0x1] ;  /* 0x000001246c568981 */ /* 0x000ea6000c1e1100 */
[C---:B------:R-:W-:Y:S01]  /*5ba0*/  @!P1 LEA.HI.X.SX32 R93, R14.reuse, R93, 0x1, P5 ;  /* 0x0000005d0e5d9211 */ /* 0x040fe200028f0eff */
[----:B------:R-:W2:Y:S01]  /*5bb0*/  @!P0 LDG.E.U8 R99, desc[UR36][R108.64] ;  /* 0x000000246c638981 */ /* 0x000ea2000c1e1100 */
[----:B-----5:R-:W-:-:S03]  /*5bc0*/  @!P1 IADD3 R94, P5, PT, R14, R94, RZ ;  /* 0x0000005e0e5e9210 */ /* 0x020fc60007fbe0ff */
[----:B------:R-:W5:Y:S01]  /*5bd0*/  @!P4 LDG.E.U8 R112, desc[UR36][R112.64] ;  /* 0x000000247070c981 */ /* 0x000f62000c1e1100 */
[----:B------:R-:W-:-:S03]  /*5be0*/  @!P1 LEA.HI.X.SX32 R95, R14, R95, 0x1, P5 ;  /* 0x0000005f0e5f9211 */ /* 0x000fc600028f0eff */
[----:B------:R-:W5:Y:S01]  /*5bf0*/  @!P0 LDG.E.U8 R88, desc[UR36][R90.64+0x2] ;  /* 0x000002245a588981 */ /* 0x000f62000c1e1100 */
[----:B------:R-:W-:-:S03]  /*5c00*/  ISETP.GE.U32.OR P5, PT, R71, UR42, !P3 ;  /* 0x0000002a47007c0c */ /* 0x000fc6000dfa6470 */
[----:B------:R-:W5:Y:S04]  /*5c10*/  @!P0 LDG.E.U8 R116, desc[UR36][R90.64] ;  /* 0x000000245a748981 */ /* 0x000f68000c1e1100 */
[----:B------:R-:W2:Y:S06]  /*5c20*/  @!P0 LDG.E.U8 R113, desc[UR36][R108.64+0x2] ;  /* 0x000002246c718981 */ /* 0x000eac000c1e1100 */
[----:B------:R-:W0:Y:S01]  /*5c30*/  @!P5 LDC.64 R84, c[0x0][0x390] ;  /* 0x0000e400ff54db82 */ /* 0x000e220000000a00 */
[----:B------:R-:W5:Y:S04]  /*5c40*/  @!P0 LDG.E.U8 R108, desc[UR36][R90.64+0x1] ;  /* 0x000001245a6c8981 */ /* 0x000f68000c1e1100 */
[----:B------:R-:W5:Y:S04]  /*5c50*/  @!P1 LDG.E.U8 R91, desc[UR36][R92.64+0x2] ;  /* 0x000002245c5b9981 */ /* 0x000f68000c1e1100 */
[----:B------:R-:W5:Y:S01]  /*5c60*/  @!P1 LDG.E.U8 R90, desc[UR36][R92.64+0x1] ;  /* 0x000001245c5a9981 */ /* 0x000f62000c1e1100 */
[----:B0-----:R-:W-:-:S04]  /*5c70*/  @!P5 IADD3 R118, P6, PT, R68, R84, RZ ;  /* 0x000000544476d210 */ /* 0x001fc80007fde0ff */
[C---:B------:R-:W-:Y:S02]  /*5c80*/  @!P5 LEA.HI.X.SX32 R119, R68.reuse, R85, 0x1, P6 ;  /* 0x000000554477d211 */ /* 0x040fe400030f0eff */
[----:B------:R-:W0:Y:S03]  /*5c90*/  @!P5 LDC.64 R84, c[0x0][0x390] ;  /* 0x0000e400ff54db82 */ /* 0x000e260000000a00 */
[----:B------:R-:W5:Y:S04]  /*5ca0*/  @!P5 LDG.E.U8 R111, desc[UR36][R118.64+0x2] ;  /* 0x00000224766fd981 */ /* 0x000f68000c1e1100 */
[----:B------:R-:W5:Y:S04]  /*5cb0*/  @!P5 LDG.E.U8 R110, desc[UR36][R118.64+0x1] ;  /* 0x00000124766ed981 */ /* 0x000f68000c1e1100 */
[----:B------:R-:W5:Y:S04]  /*5cc0*/  @!P5 LDG.E.U8 R109, desc[UR36][R118.64] ;  /* 0x00000024766dd981 */ /* 0x000f68000c1e1100 */
[----:B------:R-:W5:Y:S01]  /*5cd0*/  @!P1 LDG.E.U8 R118, desc[UR36][R92.64] ;  /* 0x000000245c769981 */ /* 0x000f62000c1e1100 */
[----:B0-----:R-:W-:-:S03]  /*5ce0*/  @!P5 IADD3 R84, P6, PT, R68, R84, RZ ;  /* 0x000000544454d210 */ /* 0x001fc60007fde0ff */
[----:B------:R-:W5:Y:S04]  /*5cf0*/  @!P1 LDG.E.U8 R92, desc[UR36][R94.64+0x2] ;  /* 0x000002245e5c9981 */ /* 0x000f68000c1e1100 */
[----:B------:R-:W5:Y:S01]  /*5d00*/  @!P1 LDG.E.U8 R93, desc[UR36][R94.64+0x1] ;  /* 0x000001245e5d9981 */ /* 0x000f62000c1e1100 */
[----:B------:R-:W-:-:S05]  /*5d10*/  @!P5 LEA.HI.X.SX32 R85, R68, R85, 0x1, P6 ;  /* 0x000000554455d211 */ /* 0x000fca00030f0eff */
[----:B------:R-:W5:Y:S04]  /*5d20*/  @!P5 LDG.E.U8 R120, desc[UR36][R84.64+0x1] ;  /* 0x000001245478d981 */ /* 0x000f68000c1e1100 */
[----:B------:R-:W5:Y:S04]  /*5d30*/  @!P1 LDG.E.U8 R95, desc[UR36][R94.64] ;  /* 0x000000245e5f9981 */ /* 0x000f68000c1e1100 */
[----:B------:R-:W5:Y:S04]  /*5d40*/  @!P5 LDG.E.U8 R119, desc[UR36][R84.64] ;  /* 0x000000245477d981 */ /* 0x000f68000c1e1100 */
[----:B------:R0:W5:Y:S01]  /*5d50*/  @!P5 LDG.E.U8 R94, desc[UR36][R84.64+0x2] ;  /* 0x00000224545ed981 */ /* 0x000162000c1e1100 */
[----:B---3--:R-:W-:-:S04]  /*5d60*/  @!P4 IMAD R117, R117, R53, RZ ;  /* 0x000000357575c224 */ /* 0x008fc800078e02ff */
[----:B0-----:R-:W0:Y:S01]  /*5d70*/  @!P4 I2F.F64 R84, R117 ;  /* 0x000000750054c312 */ /* 0x001e220000201c00 */
[----:B----4-:R-:W-:Y:S01]  /*5d80*/  @!P4 IMAD R115, R115, R53, RZ ;  /* 0x000000357373c224 */ /* 0x010fe200078e02ff */
[----:B0-----:R-:W-:-:S06]  /*5d90*/  @!P4 DADD R106, R106, R84 ;  /* 0x000000006a6ac229 */ /* 0x001fcc0000000054 */
[----:B------:R-:W0:Y:S01]  /*5da0*/  @!P4 I2F.F64 R84, R115 ;  /* 0x000000730054c312 */ /* 0x000e220000201c00 */
[-C--:B------:R-:W-:Y:S02]  /*5db0*/  @!P4 IMAD R121, R114, R22.reuse, RZ ;  /* 0x000000167279c224 */ /* 0x080fe400078e02ff */
[----:B------:R-:W-:Y:S01]  /*5dc0*/  @!P4 IMAD R124, R89, R22, RZ ;  /* 0x00000016597cc224 */ /* 0x000fe200078e02ff */
[----:B0-----:R-:W-:-:S04]  /*5dd0*/  @!P4 DADD R104, R104, R84 ;  /* 0x000000006868c229 */ /* 0x001fc80000000054 */
[----:B------:R-:W0:Y:S01]  /*5de0*/  @!P4 I2F.F64 R84, R121 ;  /* 0x000000790054c312 */ /* 0x000e220000201c00 */
[----:B--2---:R-:W-:Y:S02]  /*5df0*/  @!P0 IMAD R89, R113, R46, RZ ;  /* 0x0000002e71598224 */ /* 0x004fe400078e02ff */
[----:B------:R-:W-:Y:S01]  /*5e00*/  @!P4 IMAD R87, R87, R53, RZ ;  /* 0x000000355757c224 */ /* 0x000fe200078e02ff */
[----:B0-----:R-:W-:-:S04]  /*5e10*/  @!P4 DADD R80, R80, R84 ;  /* 0x000000005050c229 */ /* 0x001fc80000000054 */
[----:B------:R-:W0:Y:S01]  /*5e20*/  @!P0 I2F.F64 R84, R89 ;  /* 0x0000005900548312 */ /* 0x000e220000201c00 */
[-C--:B------:R-:W-:Y:S02]  /*5e30*/  @!P0 IMAD R117, R86, R46.reuse, RZ ;  /* 0x0000002e56758224 */ /* 0x080fe400078e02ff */
[----:B------:R-:W-:-:S05]  /*5e40*/  @!P0 IMAD R99, R99, R46, RZ ;  /* 0x0000002e63638224 */ /* 0x000fca00078e02ff */
[----:B------:R-:W1:Y:S01]  /*5e50*/  @!P4 I2F.F64 R122, R87 ;  /* 0x00000057007ac312 */ /* 0x000e620000201c00 */
[----:B0-----:R-:W-:-:S07]  /*5e60*/  @!P0 DADD R106, R106, R84 ;  /* 0x000000006a6a8229 */ /* 0x001fce0000000054 */
[----:B------:R-:W0:Y:S08]  /*5e70*/  @!P0 I2F.F64 R86, R117 ;  /* 0x0000007500568312 */ /* 0x000e300000201c00 */
[----:B------:R-:W2:Y:S01]  /*5e80*/  @!P0 I2F.F64 R84, R99 ;  /* 0x0000006300548312 */ /* 0x000ea20000201c00 */
[----:B-1----:R-:W-:Y:S01]  /*5e90*/  @!P4 DADD R102, R102, R122 ;  /* 0x000000006666c229 */ /* 0x002fe2000000007a */
[----:B-----5:R-:W-:-:S02]  /*5ea0*/  @!P4 IMAD R114, R112, R22, RZ ;  /* 0x000000167072c224 */ /* 0x020fc400078e02ff */
[----:B------:R-:W-:-:S04]  /*5eb0*/  @!P0 IMAD R121, R88, R31, RZ ;  /* 0x0000001f58798224 */ /* 0x000fc800078e02ff */
[----:B------:R-:W1:Y:S01]  /*5ec0*/  @!P4 I2F.F64 R124, R124 ;  /* 0x0000007c007cc312 */ /* 0x000e620000201c00 */
[-C--:B------:R-:W-:Y:S01]  /*5ed0*/  @!P0 IMAD R108, R108, R31.reuse, RZ ;  /* 0x0000001f6c6c8224 */ /* 0x080fe200078e02ff */
[----:B0-----:R-:W-:Y:S01]  /*5ee0*/  @!P0 DADD R104, R104, R86 ;  /* 0x0000000068688229 */ /* 0x001fe20000000056 */
[----:B------:R-:W-:Y:S01]  /*5ef0*/  @!P0 IMAD R88, R116, R31, RZ ;  /* 0x0000001f74588224 */ /* 0x000fe200078e02ff */
[----:B--2---:R-:W-:-:S04]  /*5f00*/  @!P0 DADD R102, R102, R84 ;  /* 0x0000000066668229 */ /* 0x004fc80000000054 */
[----:B------:R-:W0:Y:S08]  /*5f10*/  @!P4 I2F.F64 R114, R114 ;  /* 0x000000720072c312 */ /* 0x000e300000201c00 */
[----:B------:R-:W2:Y:S01]  /*5f20*/  @!P0 I2F.F64 R86, R121 ;  /* 0x0000007900568312 */ /* 0x000ea20000201c00 */
[----:B-1----:R-:W-:-:S07]  /*5f30*/  @!P4 DADD R100, R100, R124 ;  /* 0x000000006464c229 */ /* 0x002fce000000007c */
[----:B------:R-:W1:Y:S01]  /*5f40*/  @!P0 I2F.F64 R84, R108 ;  /* 0x0000006c00548312 */ /* 0x000e620000201c00 */
[-C--:B------:R-:W-:Y:S02]  /*5f50*/  @!P1 IMAD R99, R91, R51.reuse, RZ ;  /* 0x000000335b639224 */ /* 0x080fe400078e02ff */
[----:B------:R-:W-:-:S05]  /*5f60*/  @!P1 IMAD R118, R118, R51, RZ ;  /* 0x0000003376769224 */ /* 0x000fca00078e02ff */
[----:B------:R-:W3:Y:S01]  /*5f70*/  @!P0 I2F.F64 R88, R88 ;  /* 0x0000005800588312 */ /* 0x000ee20000201c00 */
[----:B0-----:R-:W-:Y:S02]  /*5f80*/  @!P4 DADD R78, R78, R114 ;  /* 0x000000004e4ec229 */ /* 0x001fe40000000072 */
[----:B--2---:R-:W-:Y:S01]  /*5f90*/  @!P0 DADD R100, R100, R86 ;  /* 0x0000000064648229 */ /* 0x004fe20000000056 */
[----:B------:R-:W-:Y:S01]  /*5fa0*/  @!P5 IMAD R109, R109, R60, RZ ;  /* 0x0000003c6d6dd224 */ /* 0x000fe200078e02ff */
[----:B-1----:R-:W-:-:S03]  /*5fb0*/  @!P0 DADD R80, R80, R84 ;  /* 0x0000000050508229 */ /* 0x002fc60000000054 */
[----:B------:R0:W-:Y:S01]  /*5fc0*/  @!P1 I2F.F64 R86, R99 ;  /* 0x0000006300569312 */ /* 0x0001e20000201c00 */
[----:B------:R-:W-:Y:S02]  /*5fd0*/  @!P1 IMAD R90, R90, R51, RZ ;  /* 0x000000335a5a9224 */ /* 0x000fe400078e02ff */
[----:B------:R-:W-:Y:S01]  /*5fe0*/  @!P1 IMAD R108, R82, R92, RZ ;  /* 0x0000005c526c9224 */ /* 0x000fe200078e02ff */
[----:B------:R-:W-:Y:S01]  /*5ff0*/  ISETP.GE.U32.OR P4, PT, R98, UR42, !P3 ;  /* 0x0000002a62007c0c */ /* 0x000fe2000df86470 */
[----:B------:R-:W-:-:S03]  /*6000*/  @!P1 IMAD R116, R82, R93, RZ ;  /* 0x0000005d52749224 */ /* 0x000fc600078e02ff */
[----:B------:R-:W1:Y:S01]  /*6010*/  @!P1 I2F.F64 R84, R118 ;  /* 0x0000007600549312 */ /* 0x000e620000201c00 */
[----:B0-----:R-:W-:Y:S01]  /*6020*/  @!P1 IMAD R99, R82, R95, RZ ;  /* 0x0000005f52639224 */ /* 0x001fe200078e02ff */
[----:B---3--:R-:W-:-:S06]  /*6030*/  @!P0 DADD R78, R78, R88 ;  /* 0x000000004e4e8229 */ /* 0x008fcc0000000058 */
[----:B------:R-:W-:Y:S01]  /*6040*/  @!P5 I2F.F64 R114, R109 ;  /* 0x0000006d0072d312 */ /* 0x000fe20000201c00 */
[----:B------:R-:W-:-:S07]  /*6050*/  ISETP.GE.U32.OR P0, PT, R97, UR42, !P3 ;  /* 0x0000002a61007c0c */ /* 0x000fce000df06470 */
[----:B------:R-:W0:Y:S01]  /*6060*/  @!P1 I2F.F64 R90, R90 ;  /* 0x0000005a005a9312 */ /* 0x000e220000201c00 */
[----:B------:R-:W-:-:S07]  /*6070*/  @!P5 IMAD R92, R94, R37, RZ ;  /* 0x000000255e5cd224 */ /* 0x000fce00078e02ff */
[----:B------:R-:W2:Y:S08]  /*6080*/  @!P1 I2F.F64 R108, R108 ;  /* 0x0000006c006c9312 */ /* 0x000eb00000201c00 */
[----:B------:R-:W3:Y:S08]  /*6090*/  @!P1 I2F.F64 R88, R116 ;  /* 0x0000007400589312 */ /* 0x000ef00000201c00 */
[----:B------:R-:W4:Y:S01]  /*60a0*/  @!P1 I2F.F64 R98, R99 ;  /* 0x0000006300629312 */ /* 0x000f220000201c00 */
[----:B-1----:R-:W-:Y:S01]  /*60b0*/  @!P1 DADD R102, R102, R84 ;  /* 0x0000000066669229 */ /* 0x002fe20000000054 */
[----:B------:R-:W1:Y:S01]  /*60c0*/  @!P4 LDC.64 R84, c[0x0][0x390] ;  /* 0x0000e400ff54cb82 */ /* 0x000e620000000a00 */
[----:B------:R-:W-:-:S02]  /*60d0*/  @!P5 IMAD R112, R111, R60, RZ ;  /* 0x0000003c6f70d224 */ /* 0x000fc400078e02ff */
[----:B------:R-:W-:Y:S02]  /*60e0*/  @!P5 IMAD R110, R110, R60, RZ ;  /* 0x0000003c6e6ed224 */ /* 0x000fe400078e02ff */
[-C--:B------:R-:W-:Y:S02]  /*60f0*/  @!P5 IMAD R94, R120, R37.reuse, RZ ;  /* 0x00000025785ed224 */ /* 0x080fe400078e02ff */
[----:B------:R-:W-:Y:S01]  /*6100*/  @!P5 IMAD R97, R119, R37, RZ ;  /* 0x000000257761d224 */ /* 0x000fe200078e02ff */
[----:B------:R-:W-:Y:S01]  /*6110*/  @!P1 DADD R106, R106, R86 ;  /* 0x000000006a6a9229 */ /* 0x000fe20000000056 */
[----:B------:R-:W5:Y:S01]  /*6120*/  @!P5 I2F.F64 R92, R92 ;  /* 0x0000005c005cd312 */ /* 0x000f620000201c00 */
[----:B------:R-:W1:Y:S01]  /*6130*/  @!P4 LDC.64 R86, c[0x0][0x390] ;  /* 0x0000e400ff56cb82 */ /* 0x000e620000000a00 */
[----:B0-----:R-:W-:Y:S02]  /*6140*/  @!P1 DADD R104, R104, R90 ;  /* 0x0000000068689229 */ /* 0x001fe4000000005a */
[----:B--2---:R-:W-:-:S02]  /*6150*/  @!P1 DADD R100, R100, R108 ;  /* 0x0000000064649229 */ /* 0x004fc4000000006c */
[----:B---3--:R-:W-:Y:S02]  /*6160*/  @!P1 DADD R80, R80, R88 ;  /* 0x0000000050509229 */ /* 0x008fe40000000058 */
[----:B----4-:R-:W-:Y:S01]  /*6170*/  @!P1 DADD R78, R78, R98 ;  /* 0x000000004e4e9229 */ /* 0x010fe20000000062 */
[----:B------:R-:W-:Y:S01]  /*6180*/  ISETP.GE.U32.OR P1, PT, R96, UR42, !P3 ;  /* 0x0000002a60007c0c */ /* 0x000fe2000df26470 */
[----:B------:R-:W0:Y:S01]  /*6190*/  @!P5 I2F.F64 R112, R112 ;  /* 0x000000700070d312 */ /* 0x000e220000201c00 */
[----:B------:R-:W2:Y:S07]  /*61a0*/  @!P0 LDC.64 R88, c[0x0][0x390] ;  /* 0x0000e400ff588b82 */ /* 0x000eae0000000a00 */
[----:B------:R-:W3:Y:S01]  /*61b0*/  @!P5 I2F.F64 R110, R110 ;  /* 0x0000006e006ed312 */ /* 0x000ee20000201c00 */
[----:B------:R-:W4:Y:S07]  /*61c0*/  @!P0 LDC.64 R90, c[0x0][0x390] ;  /* 0x0000e400ff5a8b82 */ /* 0x000f2e0000000a00 */
[----:B------:R-:W3:Y:S08]  /*61d0*/  @!P5 I2F.F64 R94, R94 ;  /* 0x0000005e005ed312 */ /* 0x000ef00000201c00 */
[----:B------:R-:W1:Y:S01]  /*61e0*/  @!P5 I2F.F64 R96, R97 ;  /* 0x000000610060d312 */ /* 0x000e620000201c00 */
[----:B-----5:R-:W-:Y:S01]  /*61f0*/  @!P5 DADD R100, R100, R92 ;  /* 0x000000006464d229 */ /* 0x020fe2000000005c */
[----:B------:R-:W5:Y:S01]  /*6200*/  @!P1 LDC.64 R92, c[0x0][0x390] ;  /* 0x0000e400ff5c9b82 */ /* 0x000f620000000a00 */
[----:B0-----:R-:W-:-:S02]  /*6210*/  @!P5 DADD R106, R106, R112 ;  /* 0x000000006a6ad229 */ /* 0x001fc40000000070 */
[----:B---3--:R-:W-:Y:S02]  /*6220*/  @!P5 DADD R104, R104, R110 ;  /* 0x000000006868d229 */ /* 0x008fe4000000006e */
[----:B------:R-:W-:Y:S02]  /*6230*/  @!P5 DADD R102, R102, R114 ;  /* 0x000000006666d229 */ /* 0x000fe40000000072 */
[----:B------:R-:W-:Y:S01]  /*6240*/  @!P5 DADD R80, R80, R94 ;  /* 0x000000005050d229 */ /* 0x000fe2000000005e */
[----:B------:R-:W0:Y:S01]  /*6250*/  @!P1 LDC.64 R94, c[0x0][0x390] ;  /* 0x0000e400ff5e9b82 */ /* 0x000e220000000a00 */
[----:B-1----:R-:W-:Y:S01]  /*6260*/  @!P5 DADD R78, R78, R96 ;  /* 0x000000004e4ed229 */ /* 0x002fe20000000060 */
[----:B------:R-:W-:-:S04]  /*6270*/  @!P4 IADD3 R84, P5, PT, R19, R84, RZ ;  /* 0x000000541354c210 */ /* 0x000fc80007fbe0ff */
[C---:B------:R-:W-:Y:S02]  /*6280*/  @!P4 LEA.HI.X.SX32 R85, R19.reuse, R85, 0x1, P5 ;  /* 0x000000551355c211 */ /* 0x040fe400028f0eff */
[----:B------:R-:W-:-:S03]  /*6290*/  @!P4 IADD3 R86, P5, PT, R19, R86, RZ ;  /* 0x000000561356c210 */ /* 0x000fc60007fbe0ff */
[----:B------:R-:W3:Y:S01]  /*62a0*/  @!P4 LDG.E.U8 R119, desc[UR36][R84.64+0x2] ;  /* 0x000002245477c981 */ /* 0x000ee2000c1e1100 */
[----:B------:R-:W-:Y:S02]  /*62b0*/  @!P4 LEA.HI.X.SX32 R87, R19, R87, 0x1, P5 ;  /* 0x000000571357c211 */ /* 0x000fe400028f0eff */
[C---:B--2---:R-:W-:Y:S01]  /*62c0*/  @!P0 IADD3 R96, P5, PT, R72.reuse, R88, RZ ;  /* 0x0000005848608210 */ /* 0x044fe20007fbe0ff */
[----:B------:R-:W2:Y:S03]  /*62d0*/  @!P4 LDG.E.U8 R110, desc[UR36][R84.64] ;  /* 0x00000024546ec981 */ /* 0x000ea6000c1e1100 */
[C---:B------:R-:W-:Y:S01]  /*62e0*/  @!P0 LEA.HI.X.SX32 R97, R72.reuse, R89, 0x1, P5 ;  /* 0x0000005948618211 */ /* 0x040fe200028f0eff */
[----:B------:R-:W2:Y:S01]  /*62f0*/  @!P4 LDG.E.U8 R118, desc[UR36][R86.64+0x2] ;  /* 0x000002245676c981 */ /* 0x000ea2000c1e1100 */
[----:B----4-:R-:W-:-:S03]  /*6300*/  @!P0 IADD3 R90, P5, PT, R72, R90, RZ ;  /* 0x0000005a485a8210 */ /* 0x010fc60007fbe0ff */
[----:B------:R-:W4:Y:S01]  /*6310*/  @!P0 LDG.E.U8 R115, desc[UR36][R96.64+0x2] ;  /* 0x0000022460738981 */ /* 0x000f22000c1e1100 */
[----:B------:R-:W-:Y:S02]  /*6320*/  @!P0 LEA.HI.X.SX32 R91, R72, R91, 0x1, P5 ;  /* 0x0000005b485b8211 */ /* 0x000fe400028f0eff */
[C---:B-----5:R-:W-:Y:S01]  /*6330*/  @!P1 IADD3 R92, P5, PT, R17.reuse, R92, RZ ;  /* 0x0000005c115c9210 */ /* 0x060fe20007fbe0ff */
[----:B------:R-:W5:Y:S03]  /*6340*/  @!P4 LDG.E.U8 R108, desc[UR36][R84.64+0x1] ;  /* 0x00000124546cc981 */ /* 0x000f66000c1e1100 */
[C---:B------:R-:W-:Y:S01]  /*6350*/  @!P1 LEA.HI.X.SX32 R93, R17.reuse, R93, 0x1, P5 ;  /* 0x0000005d115d9211 */ /* 0x040fe200028f0eff */
[----:B------:R-:W5:Y:S01]  /*6360*/  @!P4 LDG.E.U8 R112, desc[UR36][R86.64+0x1] ;  /* 0x000001245670c981 */ /* 0x000f62000c1e1100 */
[----:B0-----:R-:W-:-:S03]  /*6370*/  @!P1 IADD3 R94, P5, PT, R17, R94, RZ ;  /* 0x0000005e115e9210 */ /* 0x001fc60007fbe0ff */
[----:B------:R-:W5:Y:S01]  /*6380*/  @!P1 LDG.E.U8 R109, desc[UR36][R92.64+0x2] ;  /* 0x000002245c6d9981 */ /* 0x000f62000c1e1100 */
[----:B------:R-:W-:Y:S02]  /*6390*/  @!P1 LEA.HI.X.SX32 R95, R17, R95, 0x1, P5 ;  /* 0x0000005f115f9211 */ /* 0x000fe400028f0eff */
[----:B------:R-:W-:Y:S01]  /*63a0*/  ISETP.GE.U32.OR P5, PT, R77, UR42, !P3 ;  /* 0x0000002a4d007c0c */ /* 0x000fe2000dfa6470 */
[----:B------:R-:W5:Y:S04]  /*63b0*/  @!P0 LDG.E.U8 R116, desc[UR36][R96.64+0x1] ;  /* 0x0000012460748981 */ /* 0x000f68000c1e1100 */
[----:B------:R-:W5:Y:S04]  /*63c0*/  @!P0 LDG.E.U8 R77, desc[UR36][R90.64+0x2] ;  /* 0x000002245a4d8981 */ /* 0x000f68000c1e1100 */
[----:B------:R-:W5:Y:S04]  /*63d0*/  @!P1 LDG.E.U8 R111, desc[UR36][R94.64+0x2] ;  /* 0x000002245e6f9981 */ /* 0x000f68000c1e1100 */
[----:B------:R-:W0:Y:S01]  /*63e0*/  @!P5 LDC.64 R88, c[0x0][0x390] ;  /* 0x0000e400ff58db82 */ /* 0x000e220000000a00 */
[----:B------:R-:W5:Y:S04]  /*63f0*/  @!P0 LDG.E.U8 R97, desc[UR36][R96.64] ;  /* 0x0000002460618981 */ /* 0x000f68000c1e1100 */
[----:B------:R1:W5:Y:S04]  /*6400*/  @!P4 LDG.E.U8 R117, desc[UR36][R86.64] ;  /* 0x000000245675c981 */ /* 0x000368000c1e1100 */
[----:B------:R-:W5:Y:S04]  /*6410*/  @!P0 LDG.E.U8 R96, desc[UR36][R90.64+0x1] ;  /* 0x000001245a608981 */ /* 0x000f68000c1e1100 */
[----:B------:R-:W5:Y:S01]  /*6420*/  @!P0 LDG.E.U8 R90, desc[UR36][R90.64] ;  /* 0x000000245a5a8981 */ /* 0x000f62000c1e1100 */
[----:B0-----:R-:W-:-:S04]  /*6430*/  @!P5 IADD3 R98, P6, PT, R18, R88, RZ ;  /* 0x000000581262d210 */ /* 0x001fc80007fde0ff */
[C---:B------:R-:W-:Y:S02]  /*6440*/  @!P5 LEA.HI.X.SX32 R99, R18.reuse, R89, 0x1, P6 ;  /* 0x000000591263d211 */ /* 0x040fe400030f0eff */
[----:B------:R-:W0:Y:S01]  /*6450*/  @!P5 LDC.64 R88, c[0x0][0x390] ;  /* 0x0000e400ff58db82 */ /* 0x000e220000000a00 */
[----:B------:R-:W5:Y:S04]  /*6460*/  @!P1 LDG.E.U8 R91, desc[UR36][R92.64+0x1] ;  /* 0x000001245c5b9981 */ /* 0x000f68000c1e1100 */
[----:B------:R-:W5:Y:S04]  /*6470*/  @!P5 LDG.E.U8 R113, desc[UR36][R98.64+0x2] ;  /* 0x000002246271d981 */ /* 0x000f68000c1e1100 */
[----:B------:R-:W5:Y:S04]  /*6480*/  @!P5 LDG.E.U8 R120, desc[UR36][R98.64+0x1] ;  /* 0x000001246278d981 */ /* 0x000f68000c1e1100 */
[----:B------:R-:W5:Y:S04]  /*6490*/  @!P1 LDG.E.U8 R92, desc[UR36][R92.64] ;  /* 0x000000245c5c9981 */ /* 0x000f68000c1e1100 */
[----:B------:R-:W5:Y:S04]  /*64a0*/  @!P5 LDG.E.U8 R98, desc[UR36][R98.64] ;  /* 0x000000246262d981 */ /* 0x000f68000c1e1100 */
[----:B------:R-:W5:Y:S01]  /*64b0*/  @!P1 LDG.E.U8 R93, desc[UR36][R94.64+0x1] ;  /* 0x000001245e5d9981 */ /* 0x000f62000c1e1100 */
[----:B0-----:R-:W-:-:S04]  /*64c0*/  @!P5 IADD3 R88, P6, PT, R18, R88, RZ ;  /* 0x000000581258d210 */ /* 0x001fc80007fde0ff */
[----:B------:R-:W-:-:S05]  /*64d0*/  @!P5 LEA.HI.X.SX32 R89, R18, R89, 0x1, P6 ;  /* 0x000000591259d211 */ /* 0x000fca00030f0eff */
[----:B------:R-:W5:Y:S04]  /*64e0*/  @!P5 LDG.E.U8 R114, desc[UR36][R88.64+0x2] ;  /* 0x000002245872d981 */ /* 0x000f68000c1e1100 */
[----:B------:R-:W5:Y:S04]  /*64f0*/  @!P1 LDG.E.U8 R94, desc[UR36][R94.64] ;  /* 0x000000245e5e9981 */ /* 0x000f68000c1e1100 */
[----:B------:R-:W5:Y:S04]  /*6500*/  @!P5 LDG.E.U8 R121, desc[UR36][R88.64] ;  /* 0x000000245879d981 */ /* 0x000f68000c1e1100 */
[----:B------:R0:W5:Y:S01]  /*6510*/  @!P5 LDG.E.U8 R95, desc[UR36][R88.64+0x1] ;  /* 0x00000124585fd981 */ /* 0x000162000c1e1100 */
[----:B------:R-:W-:Y:S01]  /*6520*/  BSSY.RECONVERGENT B0, `(.L_x_61) ;  /* 0x0000069000007945 */ /* 0x000fe20003800200 */
[----:B---3--:R-:W-:-:S04]  /*6530*/  @!P4 IMAD R119, R119, R57, RZ ;  /* 0x000000397777c224 */ /* 0x008fc800078e02ff */
[----:B-1----:R-:W1:Y:S01]  /*6540*/  @!P4 I2F.F64 R86, R119 ;  /* 0x000000770056c312 */ /* 0x002e620000201c00 */
[----:B--2---:R-:W-:-:S07]  /*6550*/  @!P4 IMAD R122, R118, R34, RZ ;  /* 0x00000022767ac224 */ /* 0x004fce00078e02ff */
[----:B------:R-:W2:Y:S01]  /*6560*/  @!P4 I2F.F64 R84, R122 ;  /* 0x0000007a0054c312 */ /* 0x000ea20000201c00 */
[----:B----4-:R-:W-:Y:S01]  /*6570*/  @!P0 IMAD R118, R115, R54, RZ ;  /* 0x0000003673768224 */ /* 0x010fe200078e02ff */
[----:B-1----:R-:W-:-:S06]  /*6580*/  @!P4 DADD R106, R106, R86 ;  /* 0x000000006a6ac229 */ /* 0x002fcc0000000056 */
[----:B------:R1:W-:Y:S01]  /*6590*/  @!P0 I2F.F64 R86, R118 ;  /* 0x0000007600568312 */ /* 0x0003e20000201c00 */
[----:B-----5:R-:W-:-:S07]  /*65a0*/  @!P0 IMAD R123, R77, R23, RZ ;  /* 0x000000174d7b8224 */ /* 0x020fce00078e02ff */
[----:B0-----:R-:W0:Y:S01]  /*65b0*/  @!P0 I2F.F64 R88, R123 ;  /* 0x0000007b00588312 */ /* 0x001e220000201c00 */
[----:B-1----:R-:W-:Y:S01]  /*65c0*/  @!P1 IMAD R118, R111, R24, RZ ;  /* 0x000000186f769224 */ /* 0x002fe200078e02ff */
[----:B--2---:R-:W-:Y:S01]  /*65d0*/  @!P4 DADD R100, R100, R84 ;  /* 0x000000006464c229 */ /* 0x004fe20000000054 */
[-C--:B------:R-:W-:Y:S02]  /*65e0*/  @!P4 IMAD R77, R110, R57.reuse, RZ ;  /* 0x000000396e4dc224 */ /* 0x080fe400078e02ff */
[----:B------:R-:W-:-:S03]  /*65f0*/  @!P4 IMAD R115, R108, R57, RZ ;  /* 0x000000396c73c224 */ /* 0x000fc600078e02ff */
[----:B------:R-:W1:Y:S01]  /*6600*/  @!P1 I2F.F64 R110, R118 ;  /* 0x00000076006e9312 */ /* 0x000e620000201c00 */
[----:B------:R-:W-:Y:S02]  /*6610*/  @!P1 IMAD R99, R109, R47, RZ ;  /* 0x0000002f6d639224 */ /* 0x000fe400078e02ff */
[----:B------:R-:W-:Y:S01]  /*6620*/  @!P4 IMAD R112, R112, R34, RZ ;  /* 0x000000227070c224 */ /* 0x000fe200078e02ff */
[----:B0-----:R-:W-:-:S04]  /*6630*/  @!P0 DADD R100, R100, R88 ;  /* 0x0000000064648229 */ /* 0x001fc80000000058 */
[----:B------:R-:W-:Y:S01]  /*6640*/  @!P4 I2F.F64 R84, R115 ;  /* 0x000000730054c312 */ /* 0x000fe20000201c00 */
[----:B------:R-:W-:-:S07]  /*6650*/  @!P0 DADD R106, R106, R86 ;  /* 0x000000006a6a8229 */ /* 0x000fce0000000056 */
[----:B------:R0:W2:Y:S01]  /*6660*/  @!P1 I2F.F64 R108, R99 ;  /* 0x00000063006c9312 */ /* 0x0000a20000201c00 */
[----:B-1----:R-:W-:-:S07]  /*6670*/  @!P1 DADD R100, R100, R110 ;  /* 0x0000000064649229 */ /* 0x002fce000000006e */
[----:B------:R-:W-:Y:S01]  /*6680*/  @!P4 I2F.F64 R88, R112 ;  /* 0x000000700058c312 */ /* 0x000fe20000201c00 */
[----:B0-----:R-:W-:-:S07]  /*6690*/  @!P5 IMAD R99, R40, R113, RZ ;  /* 0x000000712863d224 */ /* 0x001fce00078e02ff */
[----:B------:R-:W0:Y:S01]  /*66a0*/  @!P5 I2F.F64 R112, R99 ;  /* 0x000000630070d312 */ /* 0x000e220000201c00 */
[----:B--2---:R-:W-:Y:S01]  /*66b0*/  @!P1 DADD R106, R106, R108 ;  /* 0x000000006a6a9229 */ /* 0x004fe2000000006c */
[----:B------:R-:W-:-:S06]  /*66c0*/  @!P5 IMAD R119, R114, R83, RZ ;  /* 0x000000537277d224 */ /* 0x000fcc00078e02ff */
[----:B------:R-:W1:Y:S01]  /*66d0*/  @!P5 I2F.F64 R114, R119 ;  /* 0x000000770072d312 */ /* 0x000e620000201c00 */
[----:B0-----:R-:W-:Y:S02]  /*66e0*/  @!P5 DADD R106, R106, R112 ;  /* 0x000000006a6ad229 */ /* 0x001fe40000000070 */
[----:B-1----:R-:W-:-:S08]  /*66f0*/  @!P5 DADD R100, R100, R114 ;  /* 0x000000006464d229 */ /* 0x002fd00000000072 */
[----:B------:R-:W-:Y:S02]  /*6700*/  DMUL R100, R100, R100 ;  /* 0x0000006464647228 */ /* 0x000fe40000000000 */
[----:B------:R-:W-:-:S06]  /*6710*/  @!P4 DADD R104, R104, R84 ;  /* 0x000000006868c229 */ /* 0x000fcc0000000054 */
[----:B------:R-:W-:Y:S01]  /*6720*/  DFMA R100, R106, R106, R100 ;  /* 0x0000006a6a64722b */ /* 0x000fe20000000064 */
[----:B------:R0:W1:Y:S01]  /*6730*/  @!P4 I2F.F64 R86, R77 ;  /* 0x0000004d0056c312 */ /* 0x0000620000201c00 */
[----:B------:R-:W-:-:S07]  /*6740*/  @!P0 IMAD R96, R96, R23, RZ ;  /* 0x0000001760608224 */ /* 0x000fce00078e02ff */
[----:B------:R-:W2:Y:S01]  /*6750*/  MUFU.RSQ64H R85, R101 ;  /* 0x0000006500557308 */ /* 0x000ea20000001c00 */
[----:B------:R-:W-:Y:S02]  /*6760*/  @!P4 IMAD R117, R117, R34, RZ ;  /* 0x000000227575c224 */ /* 0x000fe400078e02ff */
[----:B0-----:R-:W-:Y:S02]  /*6770*/  @!P0 IMAD R77, R97, R54, RZ ;  /* 0x00000036614d8224 */ /* 0x001fe400078e02ff */
[----:B------:R-:W-:-:S03]  /*6780*/  VIADD R84, R101, 0xfcb00000 ;  /* 0xfcb0000065547836 */ /* 0x000fc60000000000 */
[----:B------:R0:W3:Y:S01]  /*6790*/  @!P4 I2F.F64 R108, R117 ;  /* 0x00000075006cc312 */ /* 0x0000e20000201c00 */
[----:B------:R-:W-:Y:S01]  /*67a0*/  @!P0 IMAD R116, R116, R54, RZ ;  /* 0x0000003674748224 */ /* 0x000fe200078e02ff */
[----:B-1----:R-:W-:-:S06]  /*67b0*/  @!P4 DADD R102, R102, R86 ;  /* 0x000000006666c229 */ /* 0x002fcc0000000056 */
[----:B------:R-:W1:Y:S01]  /*67c0*/  @!P0 I2F.F64 R96, R96 ;  /* 0x0000006000608312 */ /* 0x000e620000201c00 */
[----:B0-----:R-:W-:Y:S01]  /*67d0*/  @!P0 IMAD R117, R90, R23, RZ ;  /* 0x000000175a758224 */ /* 0x001fe200078e02ff */
[----:B--2---:R-:W-:Y:S01]  /*67e0*/  DMUL R86, R84, R84 ;  /* 0x0000005454567228 */ /* 0x004fe20000000000 */
[----:B------:R-:W-:Y:S01]  /*67f0*/  @!P1 IMAD R93, R93, R24, RZ ;  /* 0x000000185d5d9224 */ /* 0x000fe200078e02ff */
[----:B------:R-:W-:-:S04]  /*6800*/  @!P4 DADD R80, R80, R88 ;  /* 0x000000005050c229 */ /* 0x000fc80000000058 */
[----:B------:R-:W0:Y:S01]  /*6810*/  @!P0 I2F.F64 R112, R117 ;  /* 0x0000007500708312 */ /* 0x000e220000201c00 */
[----:B------:R-:W-:Y:S01]  /*6820*/  @!P1 IMAD R99, R92, R47, RZ ;  /* 0x0000002f5c639224 */ /* 0x000fe200078e02ff */
[----:B---3--:R-:W-:-:S06]  /*6830*/  @!P4 DADD R78, R78, R108 ;  /* 0x000000004e4ec229 */ /* 0x008fcc000000006c */
[----:B------:R2:W-:Y:S01]  /*6840*/  @!P0 I2F.F64 R110, R116 ;  /* 0x00000074006e8312 */ /* 0x0005e20000201c00 */
[----:B------:R-:W-:Y:S01]  /*6850*/  DFMA R86, R100, -R86, 1 ;  /* 0x3ff000006456742b */ /* 0x000fe20000000856 */
[----:B--2---:R-:W-:-:S06]  /*6860*/  @!P1 IMAD R116, R94, R24, RZ ;  /* 0x000000185e749224 */ /* 0x004fcc00078e02ff */
[----:B------:R-:W2:Y:S01]  /*6870*/  @!P0 I2F.F64 R114, R77 ;  /* 0x0000004d00728312 */ /* 0x000ea20000201c00 */
[----:B-1----:R-:W-:Y:S01]  /*6880*/  @!P0 DADD R80, R80, R96 ;  /* 0x0000000050508229 */ /* 0x002fe20000000060 */
[----:B------:R-:W-:Y:S01]  /*6890*/  @!P1 IMAD R91, R91, R47, RZ ;  /* 0x0000002f5b5b9224 */ /* 0x000fe200078e02ff */
[----:B------:R-:W-:Y:S01]  /*68a0*/  MOV R96, 0x0 ;  /* 0x0000000000607802 */ /* 0x000fe20000000f00 */
[----:B------:R-:W-:-:S04]  /*68b0*/  IMAD.MOV.U32 R97, RZ, RZ, 0x3fd80000 ;  /* 0x3fd80000ff617424 */ /* 0x000fc800078e00ff */
[----:B------:R-:W1:Y:S01]  /*68c0*/  @!P1 I2F.F64 R92, R93 ;  /* 0x0000005d005c9312 */ /* 0x000e620000201c00 */
[-C--:B------:R-:W-:Y:S02]  /*68d0*/  @!P5 IMAD R108, R121, R83.reuse, RZ ;  /* 0x00000053796cd224 */ /* 0x080fe400078e02ff */
[----:B------:R-:W-:-:S05]  /*68e0*/  @!P5 IMAD R95, R95, R83, RZ ;  /* 0x000000535f5fd224 */ /* 0x000fca00078e02ff */
[----:B------:R-:W3:Y:S01]  /*68f0*/  @!P1 I2F.F64 R116, R116 ;  /* 0x0000007400749312 */ /* 0x000ee20000201c00 */
[----:B0-----:R-:W-:Y:S02]  /*6900*/  @!P0 DADD R78, R78, R112 ;  /* 0x000000004e4e8229 */ /* 0x001fe40000000070 */
[----:B------:R-:W-:Y:S02]  /*6910*/  DFMA R96, R86, R96, 0.5 ;  /* 0x3fe000005660742b */ /* 0x000fe40000000060 */
[----:B------:R-:W-:-:S03]  /*6920*/  DMUL R86, R84, R86 ;  /* 0x0000005654567228 */ /* 0x000fc60000000000 */
[----:B------:R-:W0:Y:S01]  /*6930*/  @!P1 I2F.F64 R106, R99 ;  /* 0x00000063006a9312 */ /* 0x000e220000201c00 */
[C---:B------:R-:W-:Y:S02]  /*6940*/  @!P5 IMAD R98, R40.reuse, R98, RZ ;  /* 0x000000622862d224 */ /* 0x040fe400078e02ff */
[----:B------:R-:W-:-:S05]  /*6950*/  @!P5 IMAD R120, R40, R120, RZ ;  /* 0x000000782878d224 */ /* 0x000fca00078e02ff */
[----:B------:R-:W4:Y:S01]  /*6960*/  @!P1 I2F.F64 R90, R91 ;  /* 0x0000005b005a9312 */ /* 0x000f220000201c00 */
[----:B--2---:R-:W-:-:S07]  /*6970*/  @!P0 DADD R102, R102, R114 ;  /* 0x0000000066668229 */ /* 0x004fce0000000072 */
[----:B------:R-:W2:Y:S01]  /*6980*/  @!P5 I2F.F64 R108, R108 ;  /* 0x0000006c006cd312 */ /* 0x000ea20000201c00 */
[----:B-1----:R-:W-:-:S07]  /*6990*/  @!P1 DADD R80, R80, R92 ;  /* 0x0000000050509229 */ /* 0x002fce000000005c */
[----:B------:R-:W1:Y:S01]  /*69a0*/  @!P5 I2F.F64 R94, R95 ;  /* 0x0000005f005ed312 */ /* 0x000e620000201c00 */
[----:B------:R-:W-:Y:S02]  /*69b0*/  @!P0 DADD R104, R104, R110 ;  /* 0x0000000068688229 */ /* 0x000fe4000000006e */
[----:B---3--:R-:W-:Y:S02]  /*69c0*/  @!P1 DADD R78, R78, R116 ;  /* 0x000000004e4e9229 */ /* 0x008fe40000000074 */
[----:B------:R-:W-:-:S03]  /*69d0*/  DFMA R86, R96, R86, R84 ;  /* 0x000000566056722b */ /* 0x000fc60000000054 */
[----:B------:R-:W3:Y:S01]  /*69e0*/  @!P5 I2F.F64 R92, R98 ;  /* 0x00000062005cd312 */ /* 0x000ee20000201c00 */
[----:B0-----:R-:W-:-:S07]  /*69f0*/  @!P1 DADD R102, R102, R106 ;  /* 0x0000000066669229 */ /* 0x001fce000000006a */
[----:B------:R-:W0:Y:S01]  /*6a00*/  @!P5 I2F.F64 R88, R120 ;  /* 0x000000780058d312 */ /* 0x000e220000201c00 */
[----:B----4-:R-:W-:Y:S02]  /*6a10*/  @!P1 DADD R104, R104, R90 ;  /* 0x0000000068689229 */ /* 0x010fe4000000005a */
[----:B--2---:R-:W-:Y:S02]  /*6a20*/  @!P5 DADD R78, R78, R108 ;  /* 0x000000004e4ed229 */ /* 0x004fe4000000006c */
[----:B-1----:R-:W-:Y:S02]  /*6a30*/  @!P5 DADD R80, R80, R94 ;  /* 0x000000005050d229 */ /* 0x002fe4000000005e */
[----:B------:R-:W-:Y:S01]  /*6a40*/  DMUL R90, R100, R86 ;  /* 0x00000056645a7228 */ /* 0x000fe20000000000 */
[----:B------:R-:W-:Y:S01]  /*6a50*/  ISETP.GE.U32.AND P0, PT, R84, 0x7ca00000, PT ;  /* 0x7ca000005400780c */ /* 0x000fe20003f06070 */
[----:B---3--:R-:W-:Y:S02]  /*6a60*/  @!P5 DADD R102, R102, R92 ;  /* 0x000000006666d229 */ /* 0x008fe4000000005c */
[----:B------:R-:W-:-:S02]  /*6a70*/  DMUL R92, R78, R78 ;  /* 0x0000004e4e5c7228 */ /* 0x000fc40000000000 */
[----:B------:R-:W-:Y:S02]  /*6a80*/  DMUL R80, R80, R80 ;  /* 0x0000005050507228 */ /* 0x000fe40000000000 */
[----:B0-----:R-:W-:Y:S02]  /*6a90*/  @!P5 DADD R104, R104, R88 ;  /* 0x000000006868d229 */ /* 0x001fe40000000058 */
[----:B------:R-:W-:Y:S01]  /*6aa0*/  DFMA R88, R90, -R90, R100 ;  /* 0x8000005a5a58722b */ /* 0x000fe20000000064 */
[----:B------:R-:W-:Y:S01]  /*6ab0*/  IADD3 R79, PT, PT, R87, -0x100000, RZ ;  /* 0xfff00000574f7810 */ /* 0x000fe20007ffe0ff */
[----:B------:R-:W-:Y:S01]  /*6ac0*/  IMAD.MOV.U32 R78, RZ, RZ, R86 ;  /* 0x000000ffff4e7224 */ /* 0x000fe200078e0056 */
[----:B------:R-:W-:-:S03]  /*6ad0*/  DFMA R102, R102, R102, R92 ;  /* 0x000000666666722b */ /* 0x000fc6000000005c */
[----:B------:R-:W-:Y:S02]  /*6ae0*/  DFMA R80, R104, R104, R80 ;  /* 0x000000686850722b */ /* 0x000fe40000000050 */
[----:B------:R-:W-:Y:S01]  /*6af0*/  DFMA R92, R88, R78, R90 ;  /* 0x0000004e585c722b */ /* 0x000fe2000000005a */
[----:B------:R-:W-:Y:S10]  /*6b00*/  @!P0 BRA `(.L_x_62) ;  /* 0x0000000000288947 */ /* 0x000ff40003800000 */
[----:B------:R-:W-:Y:S01]  /*6b10*/  IMAD.MOV.U32 R96, RZ, RZ, R88 ;  /* 0x000000ffff607224 */ /* 0x000fe200078e0058 */
[----:B------:R-:W-:Y:S01]  /*6b20*/  MOV R85, R89 ;  /* 0x0000005900557202 */ /* 0x000fe20000000f00 */
[----:B------:R-:W-:Y:S01]  /*6b30*/  IMAD.MOV.U32 R89, RZ, RZ, R90 ;  /* 0x000000ffff597224 */ /* 0x000fe200078e005a */
[----:B------:R-:W-:Y:S01]  /*6b40*/  MOV R77, R86 ;  /* 0x00000056004d7202 */ /* 0x000fe20000000f00 */
[----:B------:R-:W-:Y:S01]  /*6b50*/  IMAD.MOV.U32 R87, RZ, RZ, R79 ;  /* 0x000000ffff577224 */ /* 0x000fe200078e004f */
[----:B------:R-:W-:Y:S02]  /*6b60*/  MOV R78, R84 ;  /* 0x00000054004e7202 */ /* 0x000fe40000000f00 */
[----:B------:R-:W-:-:S07]  /*6b70*/  MOV R88, 0x6b90 ;  /* 0x00006b9000587802 */ /* 0x000fce0000000f00 */
[----:B------:R-:W-:Y:S05]  /*6b80*/  CALL.REL.NOINC `($__internal_0_$__cuda_sm20_dsqrt_rn_f64_mediumpath_v1) ;  /* 0x0000000400b47944 */ /* 0x000fea0003c00000 */
[----:B------:R-:W-:Y:S01]  /*6b90*/  MOV R92, R90 ;  /* 0x0000005a005c7202 */ /* 0x000fe20000000f00 */
[----:B------:R-:W-:-:S07]  /*6ba0*/  IMAD.MOV.U32 R93, RZ, RZ, R91 ;  /* 0x000000ffff5d7224 */ /* 0x000fce00078e005b */
.L_x_62:
[----:B------:R-:W-:Y:S05]  /*6bb0*/  BSYNC.RECONVERGENT B0 ;  /* 0x0000000000007941 */ /* 0x000fea0003800200 */
.L_x_61:
[----:B------:R-:W0:Y:S01]  /*6bc0*/  MUFU.RSQ64H R91, R81 ;  /* 0x00000051005b7308 */ /* 0x000e220000001c00 */
[----:B------:R-:W-:Y:S01]  /*6bd0*/  IADD3 R90, PT, PT, R81, -0x3500000, RZ ;  /* 0xfcb00000515a7810 */ /* 0x000fe20007ffe0ff */
[----:B------:R-:W-:Y:S01]  /*6be0*/  IMAD.MOV.U32 R88, RZ, RZ, 0x0 ;  /* 0x00000000ff587424 */ /* 0x000fe200078e00ff */
[----:B------:R-:W-:Y:S01]  /*6bf0*/  MOV R89, 0x3fd80000 ;  /* 0x3fd8000000597802 */ /* 0x000fe20000000f00 */
[----:B------:R-:W-:Y:S01]  /*6c00*/  BSSY.RECONVERGENT B0, `(.L_x_63) ;  /* 0x000001a000007945 */ /* 0x000fe20003800200 */
[----:B------:R-:W-:Y:S01]  /*6c10*/  ISETP.GE.U32.AND P0, PT, R90, 0x7ca00000, PT ;  /* 0x7ca000005a00780c */ /* 0x000fe20003f06070 */
[----:B------:R-:W-:Y:S02]  /*6c20*/  DMUL R92, R92, 0.125 ;  /* 0x3fc000005c5c7828 */ /* 0x000fe40000000000 */
[----:B0-----:R-:W-:-:S08]  /*6c30*/  DMUL R78, R90, R90 ;  /* 0x0000005a5a4e7228 */ /* 0x001fd00000000000 */
[----:B------:R-:W-:-:S08]  /*6c40*/  DFMA R78, R80, -R78, 1 ;  /* 0x3ff00000504e742b */ /* 0x000fd0000000084e */
[----:B------:R-:W-:Y:S02]  /*6c50*/  DFMA R88, R78, R88, 0.5 ;  /* 0x3fe000004e58742b */ /* 0x000fe40000000058 */
[----:B------:R-:W-:-:S08]  /*6c60*/  DMUL R78, R90, R78 ;  /* 0x0000004e5a4e7228 */ /* 0x000fd00000000000 */
[----:B------:R-:W-:-:S08]  /*6c70*/  DFMA R88, R88, R78, R90 ;  /* 0x0000004e5858722b */ /* 0x000fd0000000005a */
[----:B------:R-:W-:Y:S02]  /*6c80*/  DMUL R86, R80, R88 ;  /* 0x0000005850567228 */ /* 0x000fe40000000000 */
[----:B------:R-:W-:Y:S01]  /*6c90*/  VIADD R79, R89, 0xfff00000 ;  /* 0xfff00000594f7836 */ /* 0x000fe20000000000 */
[----:B------:R-:W-:-:S05]  /*6ca0*/  MOV R78, R88 ;  /* 0x00000058004e7202 */ /* 0x000fca0000000f00 */
[----:B------:R-:W-:-:S08]  /*6cb0*/  DFMA R84, R86, -R86, R80 ;  /* 0x800000565654722b */ /* 0x000fd00000000050 */
[----:B------:R-:W-:Y:S01]  /*6cc0*/  DFMA R94, R84, R78, R86 ;  /* 0x0000004e545e722b */ /* 0x000fe20000000056 */
[----:B------:R-:W-:Y:S10]  /*6cd0*/  @!P0 BRA `(.L_x_64) ;  /* 0x0000000000308947 */ /* 0x000ff40003800000 */
[----:B------:R-:W-:Y:S01]  /*6ce0*/  IMAD.MOV.U32 R77, RZ, RZ, R88 ;  /* 0x000000ffff4d7224 */ /* 0x000fe200078e0058 */
[----:B------:R-:W-:Y:S01]  /*6cf0*/  MOV R91, R87 ;  /* 0x00000057005b7202 */ /* 0x000fe20000000f00 */
        /* <DEDUP_REMOVED lines=8> */
[----:B------:R-:W-:Y:S01]  /*6d80*/  IMAD.MOV.U32 R94, RZ, RZ, R90 ;  /* 0x000000ffff5e7224 */ /* 0x000fe200078e005a */
[----:B------:R-:W-:-:S07]  /*6d90*/  MOV R95, R91 ;  /* 0x0000005b005f7202 */ /* 0x000fce0000000f00 */
.L_x_64:
[----:B------:R-:W-:Y:S05]  /*6da0*/  BSYNC.RECONVERGENT B0 ;  /* 0x0000000000007941 */ /* 0x000fea0003800200 */
.L_x_63:
[----:B------:R-:W0:Y:S01]  /*6db0*/  MUFU.RSQ64H R79, R103 ;  /* 0x00000067004f7308 */ /* 0x000e220000001c00 */
[----:B------:R-:W-:Y:S01]  /*6dc0*/  VIADD R78, R103, 0xfcb00000 ;  /* 0xfcb00000674e7836 */ /* 0x000fe20000000000 */
[----:B------:R-:W-:Y:S01]  /*6dd0*/  MOV R88, 0x0 ;  /* 0x0000000000587802 */ /* 0x000fe20000000f00 */
[----:B------:R-:W-:Y:S01]  /*6de0*/  IMAD.MOV.U32 R89, RZ, RZ, 0x3fd80000 ;  /* 0x3fd80000ff597424 */ /* 0x000fe200078e00ff */
[----:B------:R-:W-:Y:S01]  /*6df0*/  BSSY.RECONVERGENT B0, `(.L_x_65) ;  /* 0x0000016000007945 */ /* 0x000fe20003800200 */
[----:B------:R-:W-:Y:S01]  /*6e00*/  DMUL R94, R94, 0.125 ;  /* 0x3fc000005e5e7828 */ /* 0x000fe20000000000 */
[----:B------:R-:W-:Y:S01]  /*6e10*/  ISETP.GE.U32.AND P0, PT, R78, 0x7ca00000, PT ;  /* 0x7ca000004e00780c */ /* 0x000fe20003f06070 */
[----:B0-----:R-:W-:-:S08]  /*6e20*/  DMUL R80, R78, R78 ;  /* 0x0000004e4e507228 */ /* 0x001fd00000000000 */
[----:B------:R-:W-:-:S08]  /*6e30*/  DFMA R80, R102, -R80, 1 ;  /* 0x3ff000006650742b */ /* 0x000fd00000000850 */
[----:B------:R-:W-:Y:S02]  /*6e40*/  DFMA R88, R80, R88, 0.5 ;  /* 0x3fe000005058742b */ /* 0x000fe40000000058 */
[----:B------:R-:W-:-:S08]  /*6e50*/  DMUL R80, R78, R80 ;  /* 0x000000504e507228 */ /* 0x000fd00000000000 */
[----:B------:R-:W-:-:S08]  /*6e60*/  DFMA R88, R88, R80, R78 ;  /* 0x000000505858722b */ /* 0x000fd0000000004e */
[----:B------:R-:W-:Y:S02]  /*6e70*/  DMUL R80, R102, R88 ;  /* 0x0000005866507228 */ /* 0x000fe40000000000 */
[----:B------:R-:W-:Y:S01]  /*6e80*/  IADD3 R87, PT, PT, R89, -0x100000, RZ ;  /* 0xfff0000059577810 */ /* 0x000fe20007ffe0ff */
[----:B------:R-:W-:-:S05]  /*6e90*/  IMAD.MOV.U32 R86, RZ, RZ, R88 ;  /* 0x000000ffff567224 */ /* 0x000fca00078e0058 */
[----:B------:R-:W-:-:S08]  /*6ea0*/  DFMA R84, R80, -R80, R102 ;  /* 0x800000505054722b */ /* 0x000fd00000000066 */
[----:B------:R-:W-:Y:S01]  /*6eb0*/  DFMA R90, R84, R86, R80 ;  /* 0x00000056545a722b */ /* 0x000fe20000000050 */
[----:B------:R-:W-:Y:S10]  /*6ec0*/  @!P0 BRA `(.L_x_66) ;  /* 0x0000000000208947 */ /* 0x000ff40003800000 */
[----:B------:R-:W-:Y:S01]  /*6ed0*/  MOV R77, R88 ;  /* 0x00000058004d7202 */ /* 0x000fe20000000f00 */
[----:B------:R-:W-:Y:S01]  /*6ee0*/  IMAD.MOV.U32 R100, RZ, RZ, R102 ;  /* 0x000000ffff647224 */ /* 0x000fe200078e0066 */
[----:B------:R-:W-:Y:S01]  /*6ef0*/  MOV R101, R103 ;  /* 0x0000006700657202 */ /* 0x000fe20000000f00 */
[----:B------:R-:W-:Y:S01]  /*6f00*/  IMAD.MOV.U32 R96, RZ, RZ, R84 ;  /* 0x000000ffff607224 */ /* 0x000fe200078e0054 */
[----:B------:R-:W-:Y:S01]  /*6f10*/  MOV R89, R80 ;  /* 0x0000005000597202 */ /* 0x000fe20000000f00 */
[----:B------:R-:W-:Y:S01]  /*6f20*/  IMAD.MOV.U32 R91, RZ, RZ, R81 ;  /* 0x000000ffff5b7224 */ /* 0x000fe200078e0051 */
[----:B------:R-:W-:-:S07]  /*6f30*/  MOV R88, 0x6f50 ;  /* 0x00006f5000587802 */ /* 0x000fce0000000f00 */
[----:B------:R-:W-:Y:S05]  /*6f40*/  CALL.REL.NOINC `($__internal_0_$__cuda_sm20_dsqrt_rn_f64_mediumpath_v1) ;  /* 0x0000000000c47944 */ /* 0x000fea0003c00000 */
.L_x_66:
[----:B------:R-:W-:Y:S05]  /*6f50*/  BSYNC.RECONVERGENT B0 ;  /* 0x0000000000007941 */ /* 0x000fea0003800200 */
.L_x_65:
[----:B------:R-:W-:Y:S01]  /*6f60*/  DSETP.GT.AND P0, PT, R92, 255, PT ;  /* 0x406fe0005c00742a */ /* 0x000fe20003f04000 */
[----:B------:R-:W-:Y:S01]  /*6f70*/  VIADD R69, R69, 0x1 ;  /* 0x0000000145457836 */ /* 0x000fe20000000000 */
[----:B------:R-:W-:Y:S01]  /*6f80*/  DMUL R90, R90, 0.125 ;  /* 0x3fc000005a5a7828 */ /* 0x000fe20000000000 */
[----:B------:R-:W-:Y:S01]  /*6f90*/  IADD3 R71, PT, PT, R71, 0x1, RZ ;  /* 0x0000000147477810 */ /* 0x000fe20007ffe0ff */
[----:B------:R-:W-:Y:S01]  /*6fa0*/  VIADD R6, R6, UR41 ;  /* 0x0000002906067c36 */ /* 0x000fe20008000000 */
[----:B------:R-:W-:Y:S01]  /*6fb0*/  IADD3 R10, PT, PT, R10, UR41, RZ ;  /* 0x000000290a0a7c10 */ /* 0x000fe2000fffe0ff */
[----:B------:R-:W-:Y:S01]  /*6fc0*/  VIADD R3, R3, UR41 ;  /* 0x0000002903037c36 */ /* 0x000fe20008000000 */
[----:B------:R-:W-:Y:S01]  /*6fd0*/  FSEL R80, R92, RZ, !P0 ;  /* 0x000000ff5c507208 */ /* 0x000fe20004000000 */
[----:B------:R-:W-:Y:S01]  /*6fe0*/  VIADD R18, R18, UR41 ;  /* 0x0000002912127c36 */ /* 0x000fe20008000000 */
[----:B------:R-:W-:Y:S01]  /*6ff0*/  FSEL R81, R93, 3.748046875, !P0 ;  /* 0x406fe0005d517808 */ /* 0x000fe20004000000 */
[----:B------:R-:W-:Y:S01]  /*7000*/  DSETP.GT.AND P0, PT, R94, 255, PT ;  /* 0x406fe0005e00742a */ /* 0x000fe20003f04000 */
[----:B------:R-:W-:Y:S01]  /*7010*/  IADD3 R14, PT, PT, R14, UR41, RZ ;  /* 0x000000290e0e7c10 */ /* 0x000fe2000fffe0ff */
[----:B------:R-:W-:Y:S01]  /*7020*/  VIADD R8, R8, UR41 ;  /* 0x0000002908087c36 */ /* 0x000fe20008000000 */
[----:B------:R-:W-:Y:S01]  /*7030*/  IADD3 R2, PT, PT, R2, UR41, RZ ;  /* 0x0000002902027c10 */ /* 0x000fe2000fffe0ff */
[----:B------:R-:W-:Y:S01]  /*7040*/  VIADD R13, R13, UR41 ;  /* 0x000000290d0d7c36 */ /* 0x000fe20008000000 */
[----:B------:R-:W0:Y:S01]  /*7050*/  F2I.U32.F64.TRUNC R81, R80 ;  /* 0x0000005000517311 */ /* 0x000e22000030d000 */
        /* <DEDUP_REMOVED lines=8> */
[----:B------:R-:W1:Y:S01]  /*70e0*/  F2I.U32.F64.TRUNC R85, R84 ;  /* 0x0000005400557311 */ /* 0x000e62000030d000 */
[----:B------:R-:W-:Y:S01]  /*70f0*/  FSEL R87, R91, 3.748046875, !P0 ;  /* 0x406fe0005b577808 */ /* 0x000fe20004000000 */
[----:B------:R-:W-:Y:S01]  /*7100*/  VIADD R73, R73, UR41 ;  /* 0x0000002949497c36 */ /* 0x000fe20008000000 */
[----:B------:R-:W-:Y:S01]  /*7110*/  FSEL R86, R90, RZ, !P0 ;  /* 0x000000ff5a567208 */ /* 0x000fe20004000000 */
[----:B------:R-:W-:Y:S01]  /*7120*/  VIADD R68, R68, UR41 ;  /* 0x0000002944447c36 */ /* 0x000fe20008000000 */
[C---:B------:R-:W-:Y:S01]  /*7130*/  IADD3 R78, P0, PT, R70.reuse, UR38, RZ ;  /* 0x00000026464e7c10 */ /* 0x040fe2000ff1e0ff */
[----:B------:R-:W-:Y:S01]  /*7140*/  VIADD R5, R5, UR41 ;  /* 0x0000002905057c36 */ /* 0x000fe20008000000 */
[----:B------:R-:W-:Y:S01]  /*7150*/  IADD3 R7, PT, PT, R7, UR41, RZ ;  /* 0x0000002907077c10 */ /* 0x000fe2000fffe0ff */
[----:B------:R-:W2:Y:S01]  /*7160*/  F2I.U32.F64.TRUNC R87, R86 ;  /* 0x0000005600577311 */ /* 0x000ea2000030d000 */
[----:B------:R-:W-:Y:S01]  /*7170*/  LEA.HI.X.SX32 R79, R70, UR39, 0x1, P0 ;  /* 0x00000027464f7c11 */ /* 0x000fe200080f0eff */
[----:B------:R-:W-:Y:S01]  /*7180*/  VIADD R9, R9, UR41 ;  /* 0x0000002909097c36 */ /* 0x000fe20008000000 */
[----:B------:R-:W-:-:S02]  /*7190*/  ISETP.NE.AND P0, PT, R69, RZ, PT ;  /* 0x000000ff4500720c */ /* 0x000fc40003f05270 */
[----:B------:R-:W-:Y:S01]  /*71a0*/  IADD3 R4, PT, PT, R4, UR41, RZ ;  /* 0x0000002904047c10 */ /* 0x000fe2000fffe0ff */
[----:B0-----:R0:W-:Y:S01]  /*71b0*/  STG.E.U8 desc[UR36][R78.64+0x2], R81 ;  /* 0x000002514e007986 */ /* 0x0011e2000c101124 */
[----:B------:R-:W-:Y:S02]  /*71c0*/  IADD3 R19, PT, PT, R19, UR41, RZ ;  /* 0x0000002913137c10 */ /* 0x000fe4000fffe0ff */
[----:B------:R-:W-:Y:S01]  /*71d0*/  IADD3 R75, PT, PT, R75, UR41, RZ ;  /* 0x000000294b4b7c10 */ /* 0x000fe2000fffe0ff */
[----:B-1----:R0:W-:Y:S01]  /*71e0*/  STG.E.U8 desc[UR36][R78.64+0x1], R85 ;  /* 0x000001554e007986 */ /* 0x0021e2000c101124 */
[----:B------:R-:W-:Y:S02]  /*71f0*/  IADD3 R74, PT, PT, R74, UR41, RZ ;  /* 0x000000294a4a7c10 */ /* 0x000fe4000fffe0ff */
[----:B------:R-:W-:Y:S01]  /*7200*/  IADD3 R16, PT, PT, R16, UR41, RZ ;  /* 0x0000002910107c10 */ /* 0x000fe2000fffe0ff */
[----:B--2---:R0:W-:Y:S01]  /*7210*/  STG.E.U8 desc[UR36][R78.64], R87 ;  /* 0x000000574e007986 */ /* 0x0041e2000c101124 */
[----:B------:R-:W-:-:S02]  /*7220*/  IADD3 R12, PT, PT, R12, UR41, RZ ;  /* 0x000000290c0c7c10 */ /* 0x000fc4000fffe0ff */
[----:B------:R-:W-:Y:S01]  /*7230*/  IADD3 R70, PT, PT, R70, UR41, RZ ;  /* 0x0000002946467c10 */ /* 0x000fe2000fffe0ff */
[----:B------:R-:W-:Y:S06]  /*7240*/  @P0 BRA `(.L_x_67) ;  /* 0xffffffc000940947 */ /* 0x000fec000383ffff */
[----:B------:R-:W-:Y:S05]  /*7250*/  EXIT ;  /* 0x000000000000794d */ /* 0x000fea0003800000 */
        .weak           $__internal_0_$__cuda_sm20_dsqrt_rn_f64_mediumpath_v1
        .type           $__internal_0_$__cuda_sm20_dsqrt_rn_f64_mediumpath_v1,@function
        .size           $__internal_0_$__cuda_sm20_dsqrt_rn_f64_mediumpath_v1,(.L_x_73 - $__internal_0_$__cuda_sm20_dsqrt_rn_f64_mediumpath_v1)
$__internal_0_$__cuda_sm20_dsqrt_rn_f64_mediumpath_v1:
[----:B------:R-:W-:Y:S01]  /*7260*/  ISETP.GE.U32.AND P0, PT, R78, -0x3400000, PT ;  /* 0xfcc000004e00780c */ /* 0x000fe20003f06070 */
[----:B------:R-:W-:Y:S01]  /*7270*/  BSSY.RECONVERGENT B1, `(.L_x_68) ;  /* 0x0000028000017945 */ /* 0x000fe20003800200 */
[----:B------:R-:W-:Y:S01]  /*7280*/  IMAD.MOV.U32 R78, RZ, RZ, R100 ;  /* 0x000000ffff4e7224 */ /* 0x000fe200078e0064 */
[----:B------:R-:W-:Y:S01]  /*7290*/  MOV R79, R101 ;  /* 0x00000065004f7202 */ /* 0x000fe20000000f00 */
[----:B------:R-:W-:Y:S01]  /*72a0*/  IMAD.MOV.U32 R84, RZ, RZ, R96 ;  /* 0x000000ffff547224 */ /* 0x000fe200078e0060 */
[----:B------:R-:W-:Y:S01]  /*72b0*/  MOV R86, R77 ;  /* 0x0000004d00567202 */ /* 0x000fe20000000f00 */
[----:B------:R-:W-:-:S07]  /*72c0*/  IMAD.MOV.U32 R90, RZ, RZ, R89 ;  /* 0x000000ffff5a7224 */ /* 0x000fce00078e0059 */
[----:B------:R-:W-:Y:S05]  /*72d0*/  @!P0 BRA `(.L_x_69) ;  /* 0x0000000000208947 */ /* 0x000fea0003800000 */
[----:B------:R-:W-:-:S10]  /*72e0*/  DFMA.RM R84, R84, R86, R90 ;  /* 0x000000565454722b */ /* 0x000fd4000000405a */
[----:B------:R-:W-:-:S04]  /*72f0*/  IADD3 R86, P0, PT, R84, 0x1, RZ ;  /* 0x0000000154567810 */ /* 0x000fc80007f1e0ff */
[----:B------:R-:W-:-:S06]  /*7300*/  IADD3.X R87, PT, PT, RZ, R85, RZ, P0, !PT ;  /* 0x00000055ff577210 */ /* 0x000fcc00007fe4ff */
[----:B------:R-:W-:-:S08]  /*7310*/  DFMA.RP R78, -R84, R86, R78 ;  /* 0x00000056544e722b */ /* 0x000fd0000000814e */
[----:B------:R-:W-:-:S06]  /*7320*/  DSETP.GT.AND P0, PT, R78, RZ, PT ;  /* 0x000000ff4e00722a */ /* 0x000fcc0003f04000 */
[----:B------:R-:W-:Y:S02]  /*7330*/  FSEL R84, R86, R84, P0 ;  /* 0x0000005456547208 */ /* 0x000fe40000000000 */
[----:B------:R-:W-:Y:S01]  /*7340*/  FSEL R85, R87, R85, P0 ;  /* 0x0000005557557208 */ /* 0x000fe20000000000 */
[----:B------:R-:W-:Y:S06]  /*7350*/  BRA `(.L_x_70) ;  /* 0x0000000000647947 */ /* 0x000fec0003800000 */
.L_x_69:
[----:B------:R-:W-:-:S14]  /*7360*/  DSETP.NE.AND P0, PT, R78, RZ, PT ;  /* 0x000000ff4e00722a */ /* 0x000fdc0003f05000 */
[----:B------:R-:W-:Y:S05]  /*7370*/  @!P0 BRA `(.L_x_71) ;  /* 0x0000000000588947 */ /* 0x000fea0003800000 */
[----:B------:R-:W-:-:S13]  /*7380*/  ISETP.GE.AND P0, PT, R79, RZ, PT ;  /* 0x000000ff4f00720c */ /* 0x000fda0003f06270 */
[----:B------:R-:W-:Y:S01]  /*7390*/  @!P0 IMAD.MOV.U32 R84, RZ, RZ, 0x0 ;  /* 0x00000000ff548424 */ /* 0x000fe200078e00ff */
[----:B------:R-:W-:Y:S01]  /*73a0*/  @!P0 MOV R85, 0xfff80000 ;  /* 0xfff8000000558802 */ /* 0x000fe20000000f00 */
[----:B------:R-:W-:Y:S06]  /*73b0*/  @!P0 BRA `(.L_x_70) ;  /* 0x00000000004c8947 */ /* 0x000fec0003800000 */
[----:B------:R-:W-:-:S13]  /*73c0*/  ISETP.GT.AND P0, PT, R79, 0x7fefffff, PT ;  /* 0x7fefffff4f00780c */ /* 0x000fda0003f04270 */
[----:B------:R-:W-:Y:S05]  /*73d0*/  @P0 BRA `(.L_x_71) ;  /* 0x0000000000400947 */ /* 0x000fea0003800000 */
[----:B------:R-:W-:Y:S01]  /*73e0*/  DMUL R78, R78, 8.11296384146066816958e+31 ;  /* 0x469000004e4e7828 */ /* 0x000fe20000000000 */
[----:B------:R-:W-:Y:S01]  /*73f0*/  IMAD.MOV.U32 R84, RZ, RZ, RZ ;  /* 0x000000ffff547224 */ /* 0x000fe200078e00ff */
[----:B------:R-:W-:Y:S01]  /*7400*/  MOV R86, 0x0 ;  /* 0x0000000000567802 */ /* 0x000fe20000000f00 */
[----:B------:R-:W-:-:S03]  /*7410*/  IMAD.MOV.U32 R87, RZ, RZ, 0x3fd80000 ;  /* 0x3fd80000ff577424 */ /* 0x000fc600078e00ff */
[----:B------:R-:W0:Y:S02]  /*7420*/  MUFU.RSQ64H R85, R79 ;  /* 0x0000004f00557308 */ /* 0x000e240000001c00 */
[----:B0-----:R-:W-:-:S08]  /*7430*/  DMUL R90, R84, R84 ;  /* 0x00000054545a7228 */ /* 0x001fd00000000000 */
[----:B------:R-:W-:-:S08]  /*7440*/  DFMA R90, R78, -R90, 1 ;  /* 0x3ff000004e5a742b */ /* 0x000fd0000000085a */
[----:B------:R-:W-:Y:S02]  /*7450*/  DFMA R86, R90, R86, 0.5 ;  /* 0x3fe000005a56742b */ /* 0x000fe40000000056 */
[----:B------:R-:W-:-:S08]  /*7460*/  DMUL R90, R84, R90 ;  /* 0x0000005a545a7228 */ /* 0x000fd00000000000 */
[----:B------:R-:W-:-:S08]  /*7470*/  DFMA R86, R86, R90, R84 ;  /* 0x0000005a5656722b */ /* 0x000fd00000000054 */
[----:B------:R-:W-:Y:S02]  /*7480*/  DMUL R84, R78, R86 ;  /* 0x000000564e547228 */ /* 0x000fe40000000000 */
[----:B------:R-:W-:-:S06]  /*7490*/  IADD3 R87, PT, PT, R87, -0x100000, RZ ;  /* 0xfff0000057577810 */ /* 0x000fcc0007ffe0ff */
[----:B------:R-:W-:-:S08]  /*74a0*/  DFMA R90, R84, -R84, R78 ;  /* 0x80000054545a722b */ /* 0x000fd0000000004e */
[----:B------:R-:W-:-:S10]  /*74b0*/  DFMA R84, R86, R90, R84 ;  /* 0x0000005a5654722b */ /* 0x000fd40000000054 */
[----:B------:R-:W-:Y:S01]  /*74c0*/  VIADD R85, R85, 0xfcb00000 ;  /* 0xfcb0000055557836 */ /* 0x000fe20000000000 */
[----:B------:R-:W-:Y:S06]  /*74d0*/  BRA `(.L_x_70) ;  /* 0x0000000000047947 */ /* 0x000fec0003800000 */
.L_x_71:
[----:B------:R-:W-:-:S11]  /*74e0*/  DADD R84, R78, R78 ;  /* 0x000000004e547229 */ /* 0x000fd6000000004e */
.L_x_70:
[----:B------:R-:W-:Y:S05]  /*74f0*/  BSYNC.RECONVERGENT B1 ;  /* 0x0000000000017941 */ /* 0x000fea0003800200 */
.L_x_68:
[----:B------:R-:W-:Y:S01]  /*7500*/  HFMA2 R89, -RZ, RZ, 0, 0 ;  /* 0x00000000ff597431 */ /* 0x000fe200000001ff */
[----:B------:R-:W-:Y:S01]  /*7510*/  MOV R90, R84 ;  /* 0x00000054005a7202 */ /* 0x000fe20000000f00 */
[----:B------:R-:W-:Y:S02]  /*7520*/  IMAD.MOV.U32 R91, RZ, RZ, R85 ;  /* 0x000000ffff5b7224 */ /* 0x000fe400078e0055 */
[----:B------:R-:W-:Y:S05]  /*7530*/  RET.REL.NODEC R88 `(_Z5sobeliiiPhS_) ;  /* 0xffffff8858b07950 */ /* 0x000fea0003c3ffff */
.L_x_72:
[----:B------:R-:W-:-:S00]  /*7540*/  BRA `(.L_x_72) ;  /* 0xfffffffc00fc7947 */ /* 0x000fc0000383ffff */
[----:B------:R-:W-:-:S00]  /*7550*/  NOP ;  /* 0x0000000000007918 */ /* 0x000fc00000000000 */
        /* <DEDUP_REMOVED lines=10> */
.L_x_73:


//--------------------- .nv.global.init           --------------------------
	.section	.nv.global.init,"aw",@progbits
	.align	4
.nv.global.init:
	.type		dev_mask,@object
	.size		dev_mask,($str$1 - dev_mask)
dev_mask:
        /*0000*/ 	.byte	0xff, 0xff, 0xff, 0xff, 0xfc, 0xff, 0xff, 0xff, 0xfa, 0xff, 0xff, 0xff, 0xfc, 0xff, 0xff, 0xff
        /* <DEDUP_REMOVED lines=11> */
        /*00c0*/ 	.byte	0x02, 0x00, 0x00, 0x00, 0x01, 0x00, 0x00, 0x00
	.type		$str$1,@object
	.size		$str$1,($str - $str$1)
$str$1:
        /*00c8*/ 	.byte	0x0a, 0x00
	.type		$str,@object
	.size		$str,(.L_1 - $str)
$str:
        /*00ca*/ 	.byte	0x25, 0x64, 0x20, 0x00
.L_1:


//--------------------- .nv.shared._Z5sobeliiiPhS_ --------------------------
	.section	.nv.shared._Z5sobeliiiPhS_,"aw",@nobits
	.sectionflags	@""
	.align	4
.nv.shared._Z5sobeliiiPhS_:
	.zero		1224


//--------------------- .nv.shared.reserved.0     --------------------------
	.section	.nv.shared.reserved.0,"aw",@nobits
	.weak		__nv_reservedSMEM_offset_0_alias
	.size		__nv_reservedSMEM_offset_0_alias, 0, 64
	.other		__nv_reservedSMEM_offset_0_alias,@"STO_CUDA_RESERVED_SHARED STV_DEFAULT"
__nv_reservedSMEM_offset_0_alias:
	.zero		0
	.zero		64


//--------------------- .nv.constant0._Z5sobeliiiPhS_ --------------------------
	.section	.nv.constant0._Z5sobeliiiPhS_,"a",@progbits
	.sectionflags	@""
	.align	4
.nv.constant0._Z5sobeliiiPhS_:
	.zero		928


//--------------------- SYMBOLS --------------------------

	.type		.nv.reservedSmem.offset0,@object
	.size		.nv.reservedSmem.offset0,0x4
	.type		.nv.reservedSmem.cap,@object
	.size		.nv.reservedSmem.cap,0x4
	.type		vprintf,@function
